def attn_fwd(
    Q,
    K,
    V,
    Out,
    Lse,
    sm_scale,
    stride_qz,
    stride_qh,
    stride_qm,
    stride_qk,
    stride_kz,
    stride_kh,
    stride_kn,
    stride_kk,
    stride_vz,
    stride_vh,
    stride_vn,
    stride_vk,
    stride_oz,
    stride_oh,
    stride_om,
    stride_ok,
    seqlen_q,
    seqlen_k,
    BLOCK_M: tl.constexpr,
    BLOCK_N: tl.constexpr,
    HEAD_DIM: tl.constexpr,
    CAUSAL: tl.constexpr,
):
    start_m = tl.program_id(0)
    off_hz = tl.program_id(1)
    q_off = off_hz * stride_qh
    k_off = off_hz * stride_kh
    v_off = off_hz * stride_vh
    offs_m = start_m * BLOCK_M + tl.arange(0, BLOCK_M)
    offs_d = tl.arange(0, HEAD_DIM)
    offs_n = tl.arange(0, BLOCK_N)
    q_ptrs = Q + q_off + offs_m[:, None] * stride_qm + offs_d[None, :] * stride_qk
    k_ptrs = K + k_off + offs_d[:, None] * stride_kk + offs_n[None, :] * stride_kn
    v_ptrs = V + v_off + offs_n[:, None] * stride_vn + offs_d[None, :] * stride_vk
    m_i = tl.full([BLOCK_M], float("-inf"), dtype=tl.float32)
    l_i = tl.zeros([BLOCK_M], dtype=tl.float32) + 1.0
    acc = tl.zeros([BLOCK_M, HEAD_DIM], dtype=tl.float32)
    q = tl.load(q_ptrs)
    acc, l_i, m_i = _attn_fwd_inner(
        acc,
        l_i,
        m_i,
        q,
        k_ptrs,
        v_ptrs,
        sm_scale,
        stride_kn,
        stride_vn,
        start_m,
        seqlen_k,
        BLOCK_M,
        BLOCK_N,
        HEAD_DIM,
        CAUSAL,
    )
    acc = acc / l_i[:, None]
    lse = m_i + tl.math.log2(l_i) / 1.4426950408889634
    o_ptrs = (
        Out
        + off_hz * stride_oh
        + offs_m[:, None] * stride_om
        + offs_d[None, :] * stride_ok
    )
    tl.store(o_ptrs, acc.to(Out.dtype.element_ty))
    tl.store(Lse + off_hz * seqlen_q + offs_m, lse)

# config = {"BLOCK_M": 128, "BLOCK_N": 64, "HEAD_DIM": 64, "arch": "sm_100", "causal": true, "dtype": "bf16", "num_stages": 2, "num_warps": 4}
# arch = sm_100


// ===== COMPILED SASS (sm_100a) =====

	.target	sm_100a

	.elftype	@"ET_EXEC"


//--------------------- .note.nv.tkinfo           --------------------------
	.section	.note.nv.tkinfo,"",@"SHT_NOTE"
	.sectionflags	@"SHF_NOTE_NV_TKINFO"
	.tkinfo
        /*0018*/ 	.word	0x00000081
        /*0030*/ 	.string	""
        /*0030*/ 	.string	"ptxas-blackwell"
        /*0030*/ 	.string	"Cuda compilation tools, release 12.9, V12.9.86"
        /*0030*/ 	.string	"Build cuda_12.9.r12.9/compiler.36037853_0"
        /*0030*/ 	.string	"-v  -suppress-debug-info  -lineinfo  -arch sm_100a "



//--------------------- .note.nv.cuver            --------------------------
	.section	.note.nv.cuver,"",@"SHT_NOTE"
	.sectionflags	@"SHF_NOTE_NV_CUVER"
        /*0018*/ 	.short	0x0001
        /*001a*/ 	.short	0x0064
        /*001c*/ 	.short	0x0001
        /*001e*/ 	.short	0x0000
        /*0020*/ 	.short	0x0001
        /*0022*/ 	.short	0x0000


//--------------------- .nv.info                  --------------------------
	.section	.nv.info,"",@"SHT_CUDA_INFO"
	.align	4


	//----- nvinfo : EIATTR_REGCOUNT
	.align		4
        /*0000*/ 	.byte	0x04, 0x2f
        /*0002*/ 	.short	(.L_5 - .L_4)
	.align		4
.L_4:
        /*0004*/ 	.word	index@(attn_fwd)
        /*0008*/ 	.word	0x000000ff


	//----- nvinfo : EIATTR_FRAME_SIZE
	.align		4
.L_5:
        /*000c*/ 	.byte	0x04, 0x11
        /*000e*/ 	.short	(.L_7 - .L_6)
	.align		4
.L_6:
        /*0010*/ 	.word	index@($__internal_2_$__cuda_sm10x_tcgen05_guardrail_trap_unallocated_columns_being_dealloced)
        /*0014*/ 	.word	0x00000018


	//----- nvinfo : EIATTR_FRAME_SIZE
	.align		4
.L_7:
        /*0018*/ 	.byte	0x04, 0x11
        /*001a*/ 	.short	(.L_9 - .L_8)
	.align		4
.L_8:
        /*001c*/ 	.word	index@($__internal_1_$__cuda_sm10x_tcgen05_guardrail_trap_phase_invalid_during_alloc)
        /*0020*/ 	.word	0x00000018


	//----- nvinfo : EIATTR_FRAME_SIZE
	.align		4
.L_9:
        /*0024*/ 	.byte	0x04, 0x11
        /*0026*/ 	.short	(.L_11 - .L_10)
	.align		4
.L_10:
        /*0028*/ 	.word	index@($__internal_0_$__cuda_sm10x_tcgen05_guardrail_trap_col_being_dealloced_not_returned_by_alloc)
        /*002c*/ 	.word	0x00000018


	//----- nvinfo : EIATTR_FRAME_SIZE
	.align		4
.L_11:
        /*0030*/ 	.byte	0x04, 0x11
        /*0032*/ 	.short	(.L_13 - .L_12)
	.align		4
.L_12:
        /*0034*/ 	.word	index@(attn_fwd)
        /*0038*/ 	.word	0x00000018


	//----- nvinfo : EIATTR_MIN_STACK_SIZE
	.align		4
.L_13:
        /*003c*/ 	.byte	0x04, 0x12
        /*003e*/ 	.short	(.L_15 - .L_14)
	.align		4
.L_14:
        /*0040*/ 	.word	index@(attn_fwd)
        /*0044*/ 	.word	0x00000018
.L_15:


//--------------------- .nv.info.attn_fwd         --------------------------
	.section	.nv.info.attn_fwd,"",@"SHT_CUDA_INFO"
	.sectionflags	@""
	.align	4


	//----- nvinfo : EIATTR_CUDA_API_VERSION
	.align		4
        /*0000*/ 	.byte	0x04, 0x37
        /*0002*/ 	.short	(.L_17 - .L_16)
.L_16:
        /*0004*/ 	.word	0x00000081


	//----- nvinfo : EIATTR_KPARAM_INFO
	.align		4
.L_17:
        /*0008*/ 	.byte	0x04, 0x17
        /*000a*/ 	.short	(.L_19 - .L_18)
.L_18:
        /*000c*/ 	.word	0x00000000
        /*0010*/ 	.short	0x0019
        /*0012*/ 	.short	0x0080
        /*0014*/ 	.byte	0x00, 0xf4, 0x21, 0x00


	//----- nvinfo : EIATTR_KPARAM_INFO
	.align		4
.L_19:
        /*0018*/ 	.byte	0x04, 0x17
        /*001a*/ 	.short	(.L_21 - .L_20)
.L_20:
        /*001c*/ 	.word	0x00000000
        /*0020*/ 	.short	0x0018
        /*0022*/ 	.short	0x0078
        /*0024*/ 	.byte	0x00, 0xf4, 0x21, 0x00


	//----- nvinfo : EIATTR_KPARAM_INFO
	.align		4
.L_21:
        /*0028*/ 	.byte	0x04, 0x17
        /*002a*/ 	.short	(.L_23 - .L_22)
.L_22:
        /*002c*/ 	.word	0x00000000
        /*0030*/ 	.short	0x0017
        /*0032*/ 	.short	0x0070
        /*0034*/ 	.byte	0x00, 0xf0, 0x11, 0x00


	//----- nvinfo : EIATTR_KPARAM_INFO
	.align		4
.L_23:
        /*0038*/ 	.byte	0x04, 0x17
        /*003a*/ 	.short	(.L_25 - .L_24)
.L_24:
        /*003c*/ 	.word	0x00000000
        /*0040*/ 	.short	0x0016
        /*0042*/ 	.short	0x006c
        /*0044*/ 	.byte	0x00, 0xf0, 0x11, 0x00


	//----- nvinfo : EIATTR_KPARAM_INFO
	.align		4
.L_25:
        /*0048*/ 	.byte	0x04, 0x17
        /*004a*/ 	.short	(.L_27 - .L_26)
.L_26:
        /*004c*/ 	.word	0x00000000
        /*0050*/ 	.short	0x0015
        /*0052*/ 	.short	0x0068
        /*0054*/ 	.byte	0x00, 0xf0, 0x11, 0x00


	//----- nvinfo : EIATTR_KPARAM_INFO
	.align		4
.L_27:
        /*0058*/ 	.byte	0x04, 0x17
        /*005a*/ 	.short	(.L_29 - .L_28)
.L_28:
        /*005c*/ 	.word	0x00000000
        /*0060*/ 	.short	0x0014
        /*0062*/ 	.short	0x0064
        /*0064*/ 	.byte	0x00, 0xf0, 0x11, 0x00


	//----- nvinfo : EIATTR_KPARAM_INFO
	.align		4
.L_29:
        /*0068*/ 	.byte	0x04, 0x17
        /*006a*/ 	.short	(.L_31 - .L_30)
.L_30:
        /*006c*/ 	.word	0x00000000
        /*0070*/ 	.short	0x0013
        /*0072*/ 	.short	0x0060
        /*0074*/ 	.byte	0x00, 0xf0, 0x11, 0x00


	//----- nvinfo : EIATTR_KPARAM_INFO
	.align		4
.L_31:
        /*0078*/ 	.byte	0x04, 0x17
        /*007a*/ 	.short	(.L_33 - .L_32)
.L_32:
        /*007c*/ 	.word	0x00000000
        /*0080*/ 	.short	0x0012
        /*0082*/ 	.short	0x005c
        /*0084*/ 	.byte	0x00, 0xf0, 0x11, 0x00


	//----- nvinfo : EIATTR_KPARAM_INFO
	.align		4
.L_33:
        /*0088*/ 	.byte	0x04, 0x17
        /*008a*/ 	.short	(.L_35 - .L_34)
.L_34:
        /*008c*/ 	.word	0x00000000
        /*0090*/ 	.short	0x0011
        /*0092*/ 	.short	0x0058
        /*0094*/ 	.byte	0x00, 0xf0, 0x11, 0x00


	//----- nvinfo : EIATTR_KPARAM_INFO
	.align		4
.L_35:
        /*0098*/ 	.byte	0x04, 0x17
        /*009a*/ 	.short	(.L_37 - .L_36)
.L_36:
        /*009c*/ 	.word	0x00000000
        /*00a0*/ 	.short	0x0010
        /*00a2*/ 	.short	0x0054
        /*00a4*/ 	.byte	0x00, 0xf0, 0x11, 0x00


	//----- nvinfo : EIATTR_KPARAM_INFO
	.align		4
.L_37:
        /*00a8*/ 	.byte	0x04, 0x17
        /*00aa*/ 	.short	(.L_39 - .L_38)
.L_38:
        /*00ac*/ 	.word	0x00000000
        /*00b0*/ 	.short	0x000f
        /*00b2*/ 	.short	0x0050
        /*00b4*/ 	.byte	0x00, 0xf0, 0x11, 0x00


	//----- nvinfo : EIATTR_KPARAM_INFO
	.align		4
.L_39:
        /*00b8*/ 	.byte	0x04, 0x17
        /*00ba*/ 	.short	(.L_41 - .L_40)
.L_40:
        /*00bc*/ 	.word	0x00000000
        /*00c0*/ 	.short	0x000e
        /*00c2*/ 	.short	0x004c
        /*00c4*/ 	.byte	0x00, 0xf0, 0x11, 0x00


	//----- nvinfo : EIATTR_KPARAM_INFO
	.align		4
.L_41:
        /*00c8*/ 	.byte	0x04, 0x17
        /*00ca*/ 	.short	(.L_43 - .L_42)
.L_42:
        /*00cc*/ 	.word	0x00000000
        /*00d0*/ 	.short	0x000d
        /*00d2*/ 	.short	0x0048
        /*00d4*/ 	.byte	0x00, 0xf0, 0x11, 0x00


	//----- nvinfo : EIATTR_KPARAM_INFO
	.align		4
.L_43:
        /*00d8*/ 	.byte	0x04, 0x17
        /*00da*/ 	.short	(.L_45 - .L_44)
.L_44:
        /*00dc*/ 	.word	0x00000000
        /*00e0*/ 	.short	0x000c
        /*00e2*/ 	.short	0x0044
        /*00e4*/ 	.byte	0x00, 0xf0, 0x11, 0x00


	//----- nvinfo : EIATTR_KPARAM_INFO
	.align		4
.L_45:
        /*00e8*/ 	.byte	0x04, 0x17
        /*00ea*/ 	.short	(.L_47 - .L_46)
.L_46:
        /*00ec*/ 	.word	0x00000000
        /*00f0*/ 	.short	0x000b
        /*00f2*/ 	.short	0x0040
        /*00f4*/ 	.byte	0x00, 0xf0, 0x11, 0x00


	//----- nvinfo : EIATTR_KPARAM_INFO
	.align		4
.L_47:
        /*00f8*/ 	.byte	0x04, 0x17
        /*00fa*/ 	.short	(.L_49 - .L_48)
.L_48:
        /*00fc*/ 	.word	0x00000000
        /*0100*/ 	.short	0x000a
        /*0102*/ 	.short	0x003c
        /*0104*/ 	.byte	0x00, 0xf0, 0x11, 0x00


	//----- nvinfo : EIATTR_KPARAM_INFO
	.align		4
.L_49:
        /*0108*/ 	.byte	0x04, 0x17
        /*010a*/ 	.short	(.L_51 - .L_50)
.L_50:
        /*010c*/ 	.word	0x00000000
        /*0110*/ 	.short	0x0009
        /*0112*/ 	.short	0x0038
        /*0114*/ 	.byte	0x00, 0xf0, 0x11, 0x00


	//----- nvinfo : EIATTR_KPARAM_INFO
	.align		4
.L_51:
        /*0118*/ 	.byte	0x04, 0x17
        /*011a*/ 	.short	(.L_53 - .L_52)
.L_52:
        /*011c*/ 	.word	0x00000000
        /*0120*/ 	.short	0x0008
        /*0122*/ 	.short	0x0034
        /*0124*/ 	.byte	0x00, 0xf0, 0x11, 0x00


	//----- nvinfo : EIATTR_KPARAM_INFO
	.align		4
.L_53:
        /*0128*/ 	.byte	0x04, 0x17
        /*012a*/ 	.short	(.L_55 - .L_54)
.L_54:
        /*012c*/ 	.word	0x00000000
        /*0130*/ 	.short	0x0007
        /*0132*/ 	.short	0x0030
        /*0134*/ 	.byte	0x00, 0xf0, 0x11, 0x00


	//----- nvinfo : EIATTR_KPARAM_INFO
	.align		4
.L_55:
        /*0138*/ 	.byte	0x04, 0x17
        /*013a*/ 	.short	(.L_57 - .L_56)
.L_56:
        /*013c*/ 	.word	0x00000000
        /*0140*/ 	.short	0x0006
        /*0142*/ 	.short	0x002c
        /*0144*/ 	.byte	0x00, 0xf0, 0x11, 0x00


	//----- nvinfo : EIATTR_KPARAM_INFO
	.align		4
.L_57:
        /*0148*/ 	.byte	0x04, 0x17
        /*014a*/ 	.short	(.L_59 - .L_58)
.L_58:
        /*014c*/ 	.word	0x00000000
        /*0150*/ 	.short	0x0005
        /*0152*/ 	.short	0x0028
        /*0154*/ 	.byte	0x00, 0xf0, 0x11, 0x00


	//----- nvinfo : EIATTR_KPARAM_INFO
	.align		4
.L_59:
        /*0158*/ 	.byte	0x04, 0x17
        /*015a*/ 	.short	(.L_61 - .L_60)
.L_60:
        /*015c*/ 	.word	0x00000000
        /*0160*/ 	.short	0x0004
        /*0162*/ 	.short	0x0020
        /*0164*/ 	.byte	0x00, 0xf4, 0x21, 0x00


	//----- nvinfo : EIATTR_KPARAM_INFO
	.align		4
.L_61:
        /*0168*/ 	.byte	0x04, 0x17
        /*016a*/ 	.short	(.L_63 - .L_62)
.L_62:
        /*016c*/ 	.word	0x00000000
        /*0170*/ 	.short	0x0003
        /*0172*/ 	.short	0x0018
        /*0174*/ 	.byte	0x00, 0xf4, 0x21, 0x00


	//----- nvinfo : EIATTR_KPARAM_INFO
	.align		4
.L_63:
        /*0178*/ 	.byte	0x04, 0x17
        /*017a*/ 	.short	(.L_65 - .L_64)
.L_64:
        /*017c*/ 	.word	0x00000000
        /*0180*/ 	.short	0x0002
        /*0182*/ 	.short	0x0010
        /*0184*/ 	.byte	0x00, 0xf4, 0x21, 0x00


	//----- nvinfo : EIATTR_KPARAM_INFO
	.align		4
.L_65:
        /*0188*/ 	.byte	0x04, 0x17
        /*018a*/ 	.short	(.L_67 - .L_66)
.L_66:
        /*018c*/ 	.word	0x00000000
        /*0190*/ 	.short	0x0001
        /*0192*/ 	.short	0x0008
        /*0194*/ 	.byte	0x00, 0xf4, 0x21, 0x00


	//----- nvinfo : EIATTR_KPARAM_INFO
	.align		4
.L_67:
        /*0198*/ 	.byte	0x04, 0x17
        /*019a*/ 	.short	(.L_69 - .L_68)
.L_68:
        /*019c*/ 	.word	0x00000000
        /*01a0*/ 	.short	0x0000
        /*01a2*/ 	.short	0x0000
        /*01a4*/ 	.byte	0x00, 0xf4, 0x21, 0x00


	//----- nvinfo : EIATTR_AT_ENTRY_FRAGMENTS
	.align		4
.L_69:
        /*01a8*/ 	.byte	0x04, 0x4f
        /*01aa*/ 	.short	(.L_71 - .L_70)


	//   ....[0]....
.L_70:
        /*01ac*/ 	.word	0x00000004


	//----- nvinfo : EIATTR_RESERVED_SMEM_USED
	.align		4
.L_71:
        /*01b0*/ 	.byte	0x01, 0x41
	.zero		2


	//----- nvinfo : EIATTR_SPARSE_MMA_MASK
	.align		4
        /*01b4*/ 	.byte	0x03, 0x50
        /*01b6*/ 	.short	0x0000


	//----- nvinfo : EIATTR_TCGEN05_1CTA_USED
	.align		4
        /*01b8*/ 	.byte	0x01, 0x51
	.zero		2


	//----- nvinfo : EIATTR_MAXREG_COUNT
	.align		4
        /*01bc*/ 	.byte	0x03, 0x1b
        /*01be*/ 	.short	0x00ff


	//----- nvinfo : EIATTR_NUM_BARRIERS
	.align		4
        /*01c0*/ 	.byte	0x02, 0x4c
        /*01c2*/ 	.byte	0x01
	.zero		1


	//----- nvinfo : EIATTR_ANNOTATIONS
	.align		4
        /*01c4*/ 	.byte	0x04, 0x55
        /*01c6*/ 	.short	(.L_73 - .L_72)


	//   ....[0]....
.L_72:
        /*01c8*/ 	.word	0x00000001
        /*01cc*/ 	.byte	0x00, 0x1b, 0x00, 0x00, 0x01, 0x00, 0x00, 0x00, 0x30, 0x1b, 0x00, 0x00, 0x01, 0x00, 0x00, 0x00
        /*01dc*/ 	.byte	0x60, 0x1b, 0x00, 0x00, 0x01, 0x00, 0x00, 0x00, 0xa0, 0x65, 0x00, 0x00, 0x01, 0x00, 0x00, 0x00
        /*01ec*/ 	.byte	0xb0, 0x65, 0x00, 0x00, 0x01, 0x00, 0x00, 0x00, 0xe0, 0x65, 0x00, 0x00


	//----- nvinfo : EIATTR_INT_WARP_WIDE_INSTR_OFFSETS
	.align		4
.L_73:
        /*01f8*/ 	.byte	0x04, 0x31
        /*01fa*/ 	.short	(.L_75 - .L_74)


	//   ....[0]....
.L_74:
        /*01fc*/ 	.word	0x00001fa0


	//   ....[1]....
        /*0200*/ 	.word	0x00001fb0


	//   ....[2]....
        /*0204*/ 	.word	0x000028b0


	//   ....[3]....
        /*0208*/ 	.word	0x00002930


	//   ....[4]....
        /*020c*/ 	.word	0x00007380


	//   ....[5]....
        /*0210*/ 	.word	0x0000e530


	//   ....[6]....
        /*0214*/ 	.word	0x0000e580


	//----- nvinfo : EIATTR_COOP_GROUP_MASK_REGIDS
	.align		4
.L_75:
        /*0218*/ 	.byte	0x04, 0x29
        /*021a*/ 	.short	(.L_77 - .L_76)


	//   ....[0]....
.L_76:
        /*021c*/ 	.word	0xffffffff


	//   ....[1]....
        /*0220*/ 	.word	0xffffffff


	//   ....[2]....
        /*0224*/ 	.word	0xffffffff


	//   ....[3]....
        /*0228*/ 	.word	0xffffffff


	//----- nvinfo : EIATTR_COOP_GROUP_INSTR_OFFSETS
	.align		4
.L_77:
        /*022c*/ 	.byte	0x04, 0x28
        /*022e*/ 	.short	(.L_79 - .L_78)


	//   ....[0]....
.L_78:
        /*0230*/ 	.word	0x00000070


	//   ....[1]....
        /*0234*/ 	.word	0x00000330


	//   ....[2]....
        /*0238*/ 	.word	0x0000e3c0


	//   ....[3]....
        /*023c*/ 	.word	0x0000e630


	//----- nvinfo : EIATTR_VRC_CTA_INIT_COUNT
	.align		4
.L_79:
        /*0240*/ 	.byte	0x02, 0x4a
        /*0242*/ 	.byte	0x80
	.zero		1


	//----- nvinfo : EIATTR_MBARRIER_INSTR_OFFSETS
	.align		4
        /*0244*/ 	.byte	0x04, 0x39
        /*0246*/ 	.short	(.L_81 - .L_80)


	//   ....[0]....
.L_80:
        /*0248*/ 	.word	0x00002640
        /*024c*/ 	.word	0x000000ff
        /*0250*/ 	.word	0x0000a000
        /*0254*/ 	.short	0x0100
        /*0256*/ 	.byte	0x0a
	.zero		1


	//   ....[1]....
        /*0258*/ 	.word	0x00002910
        /*025c*/ 	.word	0x000000ff
        /*0260*/ 	.word	0x0000a008
        /*0264*/ 	.short	0x0100
        /*0266*/ 	.byte	0x0a
	.zero		1


	//   ....[2]....
        /*0268*/ 	.word	0x00002ba0
        /*026c*/ 	.word	0x000000ff
        /*0270*/ 	.word	0x00006000
        /*0274*/ 	.short	0x0100
        /*0276*/ 	.byte	0x0a
	.zero		1


	//   ....[3]....
        /*0278*/ 	.word	0x00002e00
        /*027c*/ 	.word	0x000000ff
        /*0280*/ 	.word	0x00006000
        /*0284*/ 	.short	0x010a
        /*0286*/ 	.byte	0x0a
	.zero		1


	//   ....[4]....
        /*0288*/ 	.word	0x00004510
        /*028c*/ 	.word	0x000000ff
        /*0290*/ 	.word	0x00006000
        /*0294*/ 	.short	0x0108
        /*0296*/ 	.byte	0x0a
	.zero		1


	//   ....[5]....
        /*0298*/ 	.word	0x00007450
        /*029c*/ 	.word	0x000000ff
        /*02a0*/ 	.word	0x0000a010
        /*02a4*/ 	.short	0x0100
        /*02a6*/ 	.byte	0x0a
	.zero		1


	//   ....[6]....
        /*02a8*/ 	.word	0x000075e0
        /*02ac*/ 	.word	0x000000ff
        /*02b0*/ 	.word	0x0000a010
        /*02b4*/ 	.short	0x010a
        /*02b6*/ 	.byte	0x0a
	.zero		1


	//   ....[7]....
        /*02b8*/ 	.word	0x00009bf0
        /*02bc*/ 	.word	0x000000ff
        /*02c0*/ 	.word	0x0000a010
        /*02c4*/ 	.short	0x0108
        /*02c6*/ 	.byte	0x0a
	.zero		1


	//   ....[8]....
        /*02c8*/ 	.word	0x00009c80
        /*02cc*/ 	.word	0x000000ff
        /*02d0*/ 	.word	0x00000000
        /*02d4*/ 	.short	0x010a
        /*02d6*/ 	.byte	0x05
	.zero		1


	//   ....[9]....
        /*02d8*/ 	.word	0x0000bdb0
        /*02dc*/ 	.word	0x000000ff
        /*02e0*/ 	.word	0x00000000
        /*02e4*/ 	.short	0x010a
        /*02e6*/ 	.byte	0x05
	.zero		1


	//   ....[10]....
        /*02e8*/ 	.word	0x0000bfd0
        /*02ec*/ 	.word	0x000000ff
        /*02f0*/ 	.word	0x0000a000
        /*02f4*/ 	.short	0x0108
        /*02f6*/ 	.byte	0x0a
	.zero		1


	//   ....[11]....
        /*02f8*/ 	.word	0x0000c080
        /*02fc*/ 	.word	0x000000ff
        /*0300*/ 	.word	0x0000a008
        /*0304*/ 	.short	0x0108
        /*0306*/ 	.byte	0x0a
	.zero		1


	//   ....[12]....
        /*0308*/ 	.word	0x0000e650
        /*030c*/ 	.word	0x000000ff
        /*0310*/ 	.word	0x00006000
        /*0314*/ 	.short	0x010a
        /*0316*/ 	.byte	0x0a
	.zero		1


	//   ....[13]....
        /*0318*/ 	.word	0x0000e680
        /*031c*/ 	.word	0x000000ff
        /*0320*/ 	.word	0x0000a010
        /*0324*/ 	.short	0x010a
        /*0326*/ 	.byte	0x0a
	.zero		1


	//   ....[14]....
        /*0328*/ 	.word	0x0000e6b0
        /*032c*/ 	.word	0x000000ff
        /*0330*/ 	.word	0x00000000
        /*0334*/ 	.short	0x010a
        /*0336*/ 	.byte	0x05
	.zero		1


	//   ....[15]....
        /*0338*/ 	.word	0x0000e6e0
        /*033c*/ 	.word	0x000000ff
        /*0340*/ 	.word	0x00000000
        /*0344*/ 	.short	0x010a
        /*0346*/ 	.byte	0x05
	.zero		1


	//----- nvinfo : EIATTR_NUM_MBARRIERS
	.align		4
.L_81:
        /*0348*/ 	.byte	0x03, 0x38
        /*034a*/ 	.short	0xffff


	//----- nvinfo : EIATTR_EXIT_INSTR_OFFSETS
	.align		4
        /*034c*/ 	.byte	0x04, 0x1c
        /*034e*/ 	.short	(.L_83 - .L_82)


	//   ....[0]....
.L_82:
        /*0350*/ 	.word	0x0000e640


	//----- nvinfo : EIATTR_REQNTID
	.align		4
.L_83:
        /*0354*/ 	.byte	0x04, 0x10
        /*0356*/ 	.short	(.L_85 - .L_84)
.L_84:
        /*0358*/ 	.word	0x00000080
        /*035c*/ 	.word	0x00000001
        /*0360*/ 	.word	0x00000001


	//----- nvinfo : EIATTR_CRS_STACK_SIZE
	.align		4
.L_85:
        /*0364*/ 	.byte	0x04, 0x1e
        /*0366*/ 	.short	(.L_87 - .L_86)
.L_86:
        /*0368*/ 	.word	0x00000000


	//----- nvinfo : EIATTR_CBANK_PARAM_SIZE
	.align		4
.L_87:
        /*036c*/ 	.byte	0x03, 0x19
        /*036e*/ 	.short	0x0088


	//----- nvinfo : EIATTR_PARAM_CBANK
	.align		4
        /*0370*/ 	.byte	0x04, 0x0a
        /*0372*/ 	.short	(.L_89 - .L_88)
	.align		4
.L_88:
        /*0374*/ 	.word	index@(.nv.constant0.attn_fwd)
        /*0378*/ 	.short	0x0380
        /*037a*/ 	.short	0x0088


	//----- nvinfo : EIATTR_SW_WAR
	.align		4
.L_89:
        /*037c*/ 	.byte	0x04, 0x36
        /*037e*/ 	.short	(.L_91 - .L_90)
.L_90:
        /*0380*/ 	.word	0x00000008
.L_91:


//--------------------- .nv.compat                --------------------------
	.section	.nv.compat,"",@"SHT_CUDA_COMPAT_INFO"
	.align	4
        /*0000*/ 	.byte	0x02, 0x02, 0x02, 0x00, 0x02, 0x05, 0x05, 0x00, 0x02, 0x03, 0x00, 0x00, 0x02, 0x06, 0x01, 0x00


//--------------------- .nv.callgraph             --------------------------
	.section	.nv.callgraph,"",@"SHT_CUDA_CALLGRAPH"
	.align	4
	.sectionentsize	8
	.align		4
        /*0000*/ 	.word	0x00000000
	.align		4
        /*0004*/ 	.word	0xffffffff
	.align		4
        /*0008*/ 	.word	0x00000000
	.align		4
        /*000c*/ 	.word	0xfffffffe
	.align		4
        /*0010*/ 	.word	0x00000000
	.align		4
        /*0014*/ 	.word	0xfffffffd
	.align		4
        /*0018*/ 	.word	0x00000000
	.align		4
        /*001c*/ 	.word	0xfffffffc


//--------------------- .nv.constant4             --------------------------
	.section	.nv.constant4,"a",@progbits
	.align	8
	.align		8
.nv.constant4:
        /*0000*/ 	.dword	_$_str


//--------------------- .text.attn_fwd            --------------------------
	.section	.text.attn_fwd,"ax",@progbits
	.align	128
        .global         attn_fwd
        .type           attn_fwd,@function
        .size           attn_fwd,(.L_x_31 - attn_fwd)
        .other          attn_fwd,@"STO_CUDA_ENTRY STV_DEFAULT"
attn_fwd:
.text.attn_fwd:
[----:B------:R-:W0:Y:S01]  /*0000*/  LDC R1, c[0x0][0x37c] ;  /* 0x0000df00ff017b82 */ /* 0x000e220000000800 */
[----:B------:R-:W1:Y:S01]  /*0010*/  S2R R0, SR_TID.X ;  /* 0x0000000000007919 */ /* 0x000e620000002100 */
[----:B0-----:R-:W-:Y:S01]  /*0020*/  VIADD R1, R1, 0xffffffe8 ;  /* 0xffffffe801017836 */ /* 0x001fe20000000000 */
[----:B-1----:R-:W-:-:S13]  /*0030*/  ISETP.GE.U32.AND P0, PT, R0, 0x20, PT ;  /* 0x000000200000780c */ /* 0x002fda0003f06070 */
[----:B------:R-:W-:Y:S02]  /*0040*/  VOTEU.ANY UP0, P0 ;  /* 0x0000000000ff7886 */ /* 0x000fe40000000100 */
[----:B------:R-:W-:Y:S05]  /*0050*/  BRA.U UP0, `(.L_x_0) ;  /* 0x0000000100b87547 */ /* 0x000fea000b800000 */
[----:B------:R-:W0:Y:S01]  /*0060*/  S2UR UR6, SR_CgaCtaId ;  /* 0x00000000000679c3 */ /* 0x000e220000008800 */
[----:B------:R-:W-:Y:S01]  /*0070*/  NOP ;  /* 0x0000000000007918 */ /* 0x000fe20000000000 */
[----:B------:R-:W-:Y:S02]  /*0080*/  UMOV UR4, 0x40 ;  /* 0x0000004000047882 */ /* 0x000fe40000000000 */
[----:B0-----:R-:W-:-:S09]  /*0090*/  ULEA UR4, UR6, UR4, 0x18 ;  /* 0x0000000406047291 */ /* 0x001fd2000f8ec0ff */
[----:B------:R-:W0:Y:S01]  /*00a0*/  LDS.U8 R0, [UR4] ;  /* 0x00000004ff007984 */ /* 0x000e220008000000 */
[----:B------:R-:W-:Y:S02]  /*00b0*/  UMOV UR4, 0x400 ;  /* 0x0000040000047882 */ /* 0x000fe40000000000 */
[----:B------:R-:W-:Y:S01]  /*00c0*/  ULEA UR4, UR6, UR4, 0x18 ;  /* 0x0000000406047291 */ /* 0x000fe2000f8ec0ff */
[----:B0-----:R-:W-:-:S13]  /*00d0*/  ISETP.NE.AND P0, PT, R0, RZ, PT ;  /* 0x000000ff0000720c */ /* 0x001fda0003f05270 */
[----:B------:R-:W-:Y:S05]  /*00e0*/  @P0 BRA `(.L_x_1) ;  /* 0x00000000007c0947 */ /* 0x000fea0003800000 */
[----:B------:R-:W-:-:S13]  /*00f0*/  ELECT P0, URZ, PT ;  /* 0x0000000000ff782f */ /* 0x000fda0003800000 */
[----:B------:R-:W-:Y:S05]  /*0100*/  @!P0 BRA `(.L_x_2) ;  /* 0x0000000000848947 */ /* 0x000fea0003800000 */
[----:B------:R-:W-:Y:S01]  /*0110*/  UMOV UR5, 0x8 ;  /* 0x0000000800057882 */ /* 0x000fe20000000000 */
[----:B------:R-:W-:Y:S02]  /*0120*/  IMAD.MOV.U32 R4, RZ, RZ, 0x1 ;  /* 0x00000001ff047424 */ /* 0x000fe400078e00ff */
[----:B------:R-:W-:Y:S02]  /*0130*/  IMAD.MOV.U32 R5, RZ, RZ, 0xff ;  /* 0x000000ffff057424 */ /* 0x000fe400078e00ff */
[----:B------:R-:W-:Y:S04]  /*0140*/  DEPBAR.LE SB0, 0x36 ;  /* 0x00008d800000791a */ /* 0x000fe80000000000 */
[----:B------:R-:W0:Y:S02]  /*0150*/  UTCATOMSWS.FIND_AND_SET.ALIGN UP1, UR5, UR5 ;  /* 0x00000005000575e3 */ /* 0x000e240008020800 */
[----:B0-----:R-:W-:-:S04]  /*0160*/  PLOP3.LUT P0, PT, PT, PT, UP1, 0x80, 0x8 ;  /* 0x000000000008781c */ /* 0x001fc80003f0f018 */
[----:B------:R-:W-:-:S04]  /*0170*/  SEL R0, RZ, 0xffffffff, !P0 ;  /* 0xffffffffff007807 */ /* 0x000fc80004000000 */
[----:B------:R-:W-:Y:S01]  /*0180*/  ISETP.NE.AND P0, PT, R0, RZ, PT ;  /* 0x000000ff0000720c */ /* 0x000fe20003f05270 */
[----:B------:R-:W-:-:S12]  /*0190*/  IMAD.U32 R0, RZ, RZ, UR5 ;  /* 0x00000005ff007e24 */ /* 0x000fd8000f8e00ff */
[----:B------:R-:W-:Y:S05]  /*01a0*/  @P0 BRA `(.L_x_3) ;  /* 0x0000000000240947 */ /* 0x000fea0003800000 */
.L_x_4:
[----:B------:R-:W-:Y:S05]  /*01b0*/  NANOSLEEP 0x64 ;  /* 0x000000640000795d */ /* 0x000fea0003800000 */
[----:B------:R-:W-:-:S05]  /*01c0*/  UMOV UR5, 0x8 ;  /* 0x0000000800057882 */ /* 0x000fca0000000000 */
[----:B------:R-:W-:Y:S04]  /*01d0*/  DEPBAR.LE SB0, 0x36 ;  /* 0x00008d800000791a */ /* 0x000fe80000000000 */
[----:B------:R-:W0:Y:S02]  /*01e0*/  UTCATOMSWS.FIND_AND_SET.ALIGN UP1, UR5, UR5 ;  /* 0x00000005000575e3 */ /* 0x000e240008020800 */
[----:B0-----:R-:W-:-:S04]  /*01f0*/  PLOP3.LUT P0, PT, PT, PT, UP1, 0x80, 0x8 ;  /* 0x000000000008781c */ /* 0x001fc80003f0f018 */
[----:B------:R-:W-:-:S04]  /*0200*/  SEL R0, RZ, 0xffffffff, !P0 ;  /* 0xffffffffff007807 */ /* 0x000fc80004000000 */
[----:B------:R-:W-:Y:S01]  /*0210*/  ISETP.NE.AND P0, PT, R0, RZ, PT ;  /* 0x000000ff0000720c */ /* 0x000fe20003f05270 */
[----:B------:R-:W-:-:S12]  /*0220*/  IMAD.U32 R0, RZ, RZ, UR5 ;  /* 0x00000005ff007e24 */ /* 0x000fd8000f8e00ff */
[----:B------:R-:W-:Y:S05]  /*0230*/  @!P0 BRA `(.L_x_4) ;  /* 0xfffffffc00dc8947 */ /* 0x000fea000383ffff */
.L_x_3:
[C---:B------:R-:W-:Y:S01]  /*0240*/  VIADD R3, R0.reuse, 0x10 ;  /* 0x0000001000037836 */ /* 0x040fe20000000000 */
[----:B------:R-:W-:Y:S01]  /*0250*/  UMOV UR5, 0x50 ;  /* 0x0000005000057882 */ /* 0x000fe20000000000 */
[----:B------:R-:W-:Y:S01]  /*0260*/  SHF.L.U32 R2, R5, R0, RZ ;  /* 0x0000000005027219 */ /* 0x000fe200000006ff */
[----:B------:R-:W-:Y:S01]  /*0270*/  ULEA UR5, UR6, UR5, 0x18 ;  /* 0x0000000506057291 */ /* 0x000fe2000f8ec0ff */
[----:B------:R-:W-:Y:S01]  /*0280*/  IMAD.SHL.U32 R0, R0, 0x20, RZ ;  /* 0x0000002000007824 */ /* 0x000fe200078e00ff */
[----:B------:R-:W-:-:S04]  /*0290*/  SHF.L.U32 R3, R4, R3, RZ ;  /* 0x0000000304037219 */ /* 0x000fc800000006ff */
[----:B------:R-:W-:-:S05]  /*02a0*/  LOP3.LUT R2, R3, R2, RZ, 0xfc, !PT ;  /* 0x0000000203027212 */ /* 0x000fca00078efcff */
[----:B------:R0:W-:Y:S04]  /*02b0*/  ATOMS.OR RZ, [UR5], R2 ;  /* 0x00000002ffff798c */ /* 0x0001e8000b000005 */
[----:B------:R0:W-:Y:S01]  /*02c0*/  STS [UR4], R0 ;  /* 0x00000000ff007988 */ /* 0x0001e20008000804 */
[----:B------:R-:W-:Y:S05]  /*02d0*/  BRA `(.L_x_2) ;  /* 0x0000000000107947 */ /* 0x000fea0003800000 */
.L_x_1:
[----:B------:R-:W-:Y:S01]  /*02e0*/  IMAD.MOV.U32 R0, RZ, RZ, -0x1 ;  /* 0xffffffffff007424 */ /* 0x000fe200078e00ff */
[----:B------:R-:W-:-:S04]  /*02f0*/  MOV R2, 0x320 ;  /* 0x0000032000027802 */ /* 0x000fc80000000f00 */
[----:B------:R0:W-:Y:S03]  /*0300*/  STS [UR4], R0 ;  /* 0x00000000ff007988 */ /* 0x0001e60008000804 */
[----:B0-----:R-:W-:Y:S05]  /*0310*/  CALL.REL.NOINC `($__internal_1_$__cuda_sm10x_tcgen05_guardrail_trap_phase_invalid_during_alloc) ;  /* 0x000000e400087944 */ /* 0x001fea0003c00000 */
.L_x_2:
[----:B------:R-:W-:Y:S05]  /*0320*/  WARPSYNC.ALL ;  /* 0x0000000000007948 */ /* 0x000fea0003800000 */
[----:B------:R-:W-:Y:S01]  /*0330*/  NOP ;  /* 0x0000000000007918 */ /* 0x000fe20000000000 */
.L_x_0:
[----:B------:R-:W1:Y:S01]  /*0340*/  S2UR UR11, SR_CTAID.X ;  /* 0x00000000000b79c3 */ /* 0x000e620000002500 */
[----:B------:R-:W2:Y:S01]  /*0350*/  S2R R136, SR_TID.X ;  /* 0x0000000000887919 */ /* 0x000ea20000002100 */
[----:B------:R-:W3:Y:S01]  /*0360*/  LDCU.64 UR4, c[0x0][0x3b0] ;  /* 0x00007600ff0477ac */ /* 0x000ee20008000a00 */
[----:B------:R-:W-:Y:S01]  /*0370*/  UMOV UR10, 0x400 ;  /* 0x00000400000a7882 */ /* 0x000fe20000000000 */
[----:B------:R-:W4:Y:S04]  /*0380*/  LDCU.64 UR30, c[0x0][0x358] ;  /* 0x00006b00ff1e77ac */ /* 0x000f280008000a00 */
[----:B------:R-:W3:Y:S08]  /*0390*/  S2UR UR8, SR_CTAID.Y ;  /* 0x00000000000879c3 */ /* 0x000ef00000002600 */
[----:B------:R-:W0:Y:S01]  /*03a0*/  LDC.64 R4, c[0x0][0x380] ;  /* 0x0000e000ff047b82 */ /* 0x000e220000000a00 */
[----:B-1----:R-:W-:-:S07]  /*03b0*/  USHF.L.U32 UR11, UR11, 0x7, URZ ;  /* 0x000000070b0b7899 */ /* 0x002fce00080006ff */
[----:B------:R-:W1:Y:S01]  /*03c0*/  LDC R143, c[0x0][0x3b8] ;  /* 0x0000ee00ff8f7b82 */ /* 0x000e620000000800 */
[----:B0-----:R-:W-:Y:S01]  /*03d0*/  IMAD.U32 R2, RZ, RZ, UR11 ;  /* 0x0000000bff027e24 */ /* 0x001fe2000f8e00ff */
[----:B---3--:R-:W-:-:S06]  /*03e0*/  UIMAD UR4, UR8, UR4, URZ ;  /* 0x00000004080472a4 */ /* 0x008fcc000f8e02ff */
[----:B------:R-:W0:Y:S01]  /*03f0*/  S2UR UR6, SR_CgaCtaId ;  /* 0x00000000000679c3 */ /* 0x000e220000008800 */
[----:B--2---:R-:W-:Y:S01]  /*0400*/  LOP3.LUT R2, R2, 0x7f, R136, 0xf8, !PT ;  /* 0x0000007f02027812 */ /* 0x004fe200078ef888 */
[----:B------:R-:W-:-:S04]  /*0410*/  USHF.L.U32 UR7, UR4, 0x1, URZ ;  /* 0x0000000104077899 */ /* 0x000fc800080006ff */
[----:B------:R-:W-:Y:S01]  /*0420*/  IMAD R0, R2, UR5, RZ ;  /* 0x0000000502007c24 */ /* 0x000fe2000f8e02ff */
[----:B------:R-:W-:-:S03]  /*0430*/  UIMAD.WIDE UR4, UR4, 0x2, URZ ;  /* 0x00000002040478a5 */ /* 0x000fc6000f8e02ff */
[C---:B------:R-:W-:Y:S02]  /*0440*/  IMAD.SHL.U32 R79, R0.reuse, 0x2, RZ ;  /* 0x00000002004f7824 */ /* 0x040fe400078e00ff */
[----:B------:R-:W-:-:S03]  /*0450*/  IMAD.HI R0, R0, 0x2, RZ ;  /* 0x0000000200007827 */ /* 0x000fc600078e02ff */
[----:B------:R-:W-:Y:S01]  /*0460*/  IADD3 R78, P0, P1, R79, UR7, R4 ;  /* 0x000000074f4e7c10 */ /* 0x000fe2000f91e004 */
[C---:B-1----:R-:W-:Y:S02]  /*0470*/  IMAD.SHL.U32 R15, R143.reuse, 0x8, RZ ;  /* 0x000000088f0f7824 */ /* 0x042fe400078e00ff */
[C---:B------:R-:W-:Y:S01]  /*0480*/  IMAD R17, R143.reuse, 0xa, RZ ;  /* 0x0000000a8f117824 */ /* 0x040fe200078e02ff */
[----:B------:R-:W-:Y:S01]  /*0490*/  IADD3.X R79, PT, PT, R0, UR5, R5, P0, P1 ;  /* 0x00000005004f7c10 */ /* 0x000fe200087e2405 */
[C---:B------:R-:W-:Y:S01]  /*04a0*/  IMAD.SHL.U32 R19, R143.reuse, 0x10, RZ ;  /* 0x000000108f137824 */ /* 0x040fe200078e00ff */
[CC--:B------:R-:W-:Y:S01]  /*04b0*/  LEA R80, P2, R143.reuse, R78.reuse, 0x4 ;  /* 0x0000004e8f507211 */ /* 0x0c0fe200078420ff */
[C---:B------:R-:W-:Y:S01]  /*04c0*/  IMAD R39, R143.reuse, 0x14, RZ ;  /* 0x000000148f277824 */ /* 0x040fe200078e02ff */
[CC--:B------:R-:W-:Y:S01]  /*04d0*/  LEA R74, P3, R143.reuse, R78.reuse, 0x5 ;  /* 0x0000004e8f4a7211 */ /* 0x0c0fe200078628ff */
[C---:B------:R-:W-:Y:S01]  /*04e0*/  IMAD R49, R143.reuse, 0x50, RZ ;  /* 0x000000508f317824 */ /* 0x040fe200078e02ff */
[----:B------:R-:W-:Y:S01]  /*04f0*/  BAR.SYNC.DEFER_BLOCKING 0x0 ;  /* 0x0000000000007b1d */ /* 0x000fe20000010000 */
[----:B------:R-:W-:Y:S01]  /*0500*/  IMAD.SHL.U32 R47, R143, 0x20, RZ ;  /* 0x000000208f2f7824 */ /* 0x000fe200078e00ff */
[-C--:B------:R-:W-:Y:S01]  /*0510*/  LEA.HI.X.SX32 R81, R15, R79.reuse, 0x1, P2 ;  /* 0x0000004f0f517211 */ /* 0x080fe200010f0eff */
[C---:B------:R-:W-:Y:S01]  /*0520*/  IMAD R9, R143.reuse, 0x5, RZ ;  /* 0x000000058f097824 */ /* 0x040fe200078e02ff */
[CC--:B------:R-:W-:Y:S01]  /*0530*/  LEA R46, P1, R143.reuse, R78.reuse, 0x6 ;  /* 0x0000004e8f2e7211 */ /* 0x0c0fe200078230ff */
[----:B------:R-:W-:Y:S01]  /*0540*/  IMAD R55, R143, 0x28, RZ ;  /* 0x000000288f377824 */ /* 0x000fe200078e02ff */
[-C--:B------:R-:W-:Y:S01]  /*0550*/  IADD3 R48, P2, PT, R17, R78.reuse, RZ ;  /* 0x0000004e11307210 */ /* 0x080fe20007f5e0ff */
[----:B------:R-:W-:Y:S01]  /*0560*/  IMAD R51, R143, 0x42, RZ ;  /* 0x000000428f337824 */ /* 0x000fe200078e02ff */
[-C--:B------:R-:W-:Y:S01]  /*0570*/  LEA.HI.X.SX32 R75, R19, R79.reuse, 0x1, P3 ;  /* 0x0000004f134b7211 */ /* 0x080fe200018f0eff */
[----:B------:R-:W-:Y:S01]  /*0580*/  IMAD R11, R143, 0x6, RZ ;  /* 0x000000068f0b7824 */ /* 0x000fe200078e02ff */
[-C--:B------:R-:W-:Y:S01]  /*0590*/  IADD3 R50, P3, PT, R39, R78.reuse, RZ ;  /* 0x0000004e27327210 */ /* 0x080fe20007f7e0ff */
[----:B------:R-:W-:Y:S01]  /*05a0*/  IMAD R53, R143, 0x60, RZ ;  /* 0x000000608f357824 */ /* 0x000fe200078e02ff */
[-C--:B------:R-:W-:Y:S01]  /*05b0*/  IADD3 R18, P0, PT, R49, R78.reuse, RZ ;  /* 0x0000004e31127210 */ /* 0x080fe20007f1e0ff */
[----:B------:R-:W-:Y:S01]  /*05c0*/  IMAD R25, R143, 0xc, RZ ;  /* 0x0000000c8f197824 */ /* 0x000fe200078e02ff */
[-C--:B------:R-:W-:Y:S01]  /*05d0*/  LEA.HI.X.SX32 R47, R47, R79.reuse, 0x1, P1 ;  /* 0x0000004f2f2f7211 */ /* 0x080fe200008f0eff */
        /* <DEDUP_REMOVED lines=17> */
[-C--:B------:R-:W-:Y:S01]  /*06f0*/  LEA.HI.X.SX32 R19, R55, R79.reuse, 0x1, P0 ;  /* 0x0000004f37137211 */ /* 0x080fe200000f0eff */
[----:B0-----:R-:W-:Y:S01]  /*0700*/  ULEA UR10, UR6, UR10, 0x18 ;  /* 0x0000000a060a7291 */ /* 0x001fe2000f8ec0ff */
[-C--:B------:R-:W-:Y:S01]  /*0710*/  LEA.HI.X.SX32 R55, R5, R79.reuse, 0x1, P3 ;  /* 0x0000004f05377211 */ /* 0x080fe200018f0eff */
[----:B------:R-:W-:Y:S01]  /*0720*/  IMAD.SHL.U32 R3, R143, 0x2, RZ ;  /* 0x000000028f037824 */ /* 0x000fe200078e00ff */
[-C--:B------:R-:W-:Y:S01]  /*0730*/  IADD3 R58, P0, PT, R43, R78.reuse, RZ ;  /* 0x0000004e2b3a7210 */ /* 0x080fe20007f1e0ff */
[----:B------:R-:W-:Y:S01]  /*0740*/  IMAD R13, R143, 0x7, RZ ;  /* 0x000000078f0d7824 */ /* 0x000fe200078e02ff */
[-C--:B------:R-:W-:Y:S01]  /*0750*/  IADD3 R60, P3, PT, R63, R78.reuse, RZ ;  /* 0x0000004e3f3c7210 */ /* 0x080fe20007f7e0ff */
[----:B------:R-:W-:Y:S01]  /*0760*/  IMAD R71, R143, 0x3f, RZ ;  /* 0x0000003f8f477824 */ /* 0x000fe200078e02ff */
[-C--:B------:R-:W-:Y:S01]  /*0770*/  IADD3 R14, P6, PT, R57, R78.reuse, RZ ;  /* 0x0000004e390e7210 */ /* 0x080fe20007fde0ff */
[----:B------:R-:W-:Y:S01]  /*0780*/  IMAD R35, R143, 0x12, RZ ;  /* 0x000000128f237824 */ /* 0x000fe200078e02ff */
[-C--:B------:R-:W-:Y:S01]  /*0790*/  LEA.HI.X.SX32 R17, R63, R79.reuse, 0x1, P5 ;  /* 0x0000004f3f117211 */ /* 0x080fe200028f0eff */
[----:B------:R-:W-:Y:S01]  /*07a0*/  IMAD.SHL.U32 R7, R143, 0x4, RZ ;  /* 0x000000048f077824 */ /* 0x000fe200078e00ff */
[-C--:B------:R-:W-:Y:S01]  /*07b0*/  LEA.HI.X.SX32 R57, R11, R79.reuse, 0x1, P1 ;  /* 0x0000004f0b397211 */ /* 0x080fe200008f0eff */
[----:B------:R-:W0:Y:S01]  /*07c0*/  LDS R130, [UR10] ;  /* 0x0000000aff827984 */ /* 0x000e220008000800 */
[-C--:B------:R-:W-:Y:S01]  /*07d0*/  IADD3 R66, P5, PT, R69, R78.reuse, RZ ;  /* 0x0000004e45427210 */ /* 0x080fe20007fbe0ff */
[----:B------:R-:W-:Y:S01]  /*07e0*/  IMAD R21, R143, 0x9, RZ ;  /* 0x000000098f157824 */ /* 0x000fe200078e02ff */
[-C--:B------:R-:W-:Y:S01]  /*07f0*/  IADD3 R12, P4, PT, R61, R78.reuse, RZ ;  /* 0x0000004e3d0c7210 */ /* 0x080fe20007f9e0ff */
[----:B------:R-:W-:Y:S01]  /*0800*/  IMAD R45, R143, 0x16, RZ ;  /* 0x000000168f2d7824 */ /* 0x000fe200078e02ff */
[----:B------:R-:W-:Y:S01]  /*0810*/  IADD3 R6, P1, PT, R59, R78, RZ ;  /* 0x0000004e3b067210 */ /* 0x000fe20007f3e0ff */
[----:B------:R-:W-:Y:S01]  /*0820*/  IMAD R83, R143, 0x1a, RZ ;  /* 0x0000001a8f537824 */ /* 0x000fe200078e02ff */
[-C--:B------:R-:W-:Y:S01]  /*0830*/  LEA.HI.X.SX32 R59, R25, R79.reuse, 0x1, P0 ;  /* 0x0000004f193b7211 */ /* 0x080fe200000f0eff */
[----:B------:R-:W-:Y:S01]  /*0840*/  BAR.SYNC.DEFER_BLOCKING 0x0 ;  /* 0x0000000000007b1d */ /* 0x000fe20000010000 */
[----:B------:R-:W-:-:S02]  /*0850*/  LEA.HI.X.SX32 R61, R43, R79, 0x1, P3 ;  /* 0x0000004f2b3d7211 */ /* 0x000fc400018f0eff */
[-C--:B------:R-:W-:Y:S02]  /*0860*/  IADD3 R62, P0, PT, R29, R78.reuse, RZ ;  /* 0x0000004e1d3e7210 */ /* 0x080fe40007f1e0ff */
[-C--:B------:R-:W-:Y:S01]  /*0870*/  IADD3 R64, P3, PT, R67, R78.reuse, RZ ;  /* 0x0000004e43407210 */ /* 0x080fe20007f7e0ff */
[----:B------:R-:W-:Y:S01]  /*0880*/  IMAD R89, R143, 0x1e, RZ ;  /* 0x0000001e8f597824 */ /* 0x000fe200078e02ff */
[-C--:B------:R-:W-:Y:S01]  /*0890*/  LEA.HI.X.SX32 R67, R67, R79.reuse, 0x1, P5 ;  /* 0x0000004f43437211 */ /* 0x080fe200028f0eff */
[----:B------:R-:W-:Y:S01]  /*08a0*/  IMAD R23, R143, 0xb, RZ ;  /* 0x0000000b8f177824 */ /* 0x000fe200078e02ff */
[-C--:B------:R-:W-:Y:S01]  /*08b0*/  IADD3 R68, P5, PT, R3, R78.reuse, RZ ;  /* 0x0000004e03447210 */ /* 0x080fe20007fbe0ff */
[----:B------:R-:W-:Y:S01]  /*08c0*/  IMAD R27, R143, 0xd, RZ ;  /* 0x0000000d8f1b7824 */ /* 0x000fe200078e02ff */
[-C--:B------:R-:W-:Y:S01]  /*08d0*/  LEA.HI.X.SX32 R63, R13, R79.reuse, 0x1, P0 ;  /* 0x0000004f0d3f7211 */ /* 0x080fe200000f0eff */
[----:B------:R-:W-:Y:S01]  /*08e0*/  IMAD R31, R143, 0xf, RZ ;  /* 0x0000000f8f1f7824 */ /* 0x000fe200078e02ff */
[-C--:B------:R-:W-:Y:S01]  /*08f0*/  LEA.HI.X.SX32 R15, R69, R79.reuse, 0x1, P6 ;  /* 0x0000004f450f7211 */ /* 0x080fe200030f0eff */
[----:B------:R-:W-:Y:S01]  /*0900*/  IMAD R95, R143, 0x22, RZ ;  /* 0x000000228f5f7824 */ /* 0x000fe200078e02ff */
[-C--:B------:R-:W-:Y:S01]  /*0910*/  LEA.HI.X.SX32 R13, R71, R79.reuse, 0x1, P4 ;  /* 0x0000004f470d7211 */ /* 0x080fe200020f0eff */
[C---:B------:R-:W-:Y:S01]  /*0920*/  IMAD R99, R143.reuse, 0x24, RZ ;  /* 0x000000248f637824 */ /* 0x040fe200078e02ff */
[CC--:B------:R-:W-:Y:S01]  /*0930*/  LEA R70, P6, R143.reuse, R78.reuse, 0x2 ;  /* 0x0000004e8f467211 */ /* 0x0c0fe200078c10ff */
[C---:B------:R-:W-:Y:S01]  /*0940*/  IMAD R103, R143.reuse, 0x26, RZ ;  /* 0x000000268f677824 */ /* 0x040fe200078e02ff */
[CC--:B------:R-:W-:Y:S01]  /*0950*/  LEA R42, P4, R143.reuse, R78.reuse, 0x3 ;  /* 0x0000004e8f2a7211 */ /* 0x0c0fe200078818ff */
[C---:B------:R-:W-:Y:S01]  /*0960*/  IMAD R65, R143.reuse, 0x46, RZ ;  /* 0x000000468f417824 */ /* 0x040fe200078e02ff */
[CC--:B------:R-:W-:Y:S01]  /*0970*/  LEA.HI.X.SX32 R69, R143.reuse, R79.reuse, 0x1, P5 ;  /* 0x0000004f8f457211 */ /* 0x0c0fe200028f0eff */
        /* <DEDUP_REMOVED lines=14> */
[----:B----4-:R-:W5:Y:S01]  /*0a60*/  LDG.E.U16 R80, desc[UR30][R80.64] ;  /* 0x0000001e50507981 */ /* 0x010f62000c1e1500 */
[-C--:B------:R-:W-:Y:S01]  /*0a70*/  LEA.HI.X.SX32 R23, R23, R79.reuse, 0x1, P6 ;  /* 0x0000004f17177211 */ /* 0x080fe200030f0eff */
[----:B------:R-:W-:Y:S01]  /*0a80*/  IMAD R131, R143, 0x36, RZ ;  /* 0x000000368f837824 */ /* 0x000fe200078e02ff */
[-C--:B------:R-:W-:Y:S01]  /*0a90*/  LEA.HI.X.SX32 R25, R27, R79.reuse, 0x1, P4 ;  /* 0x0000004f1b197211 */ /* 0x080fe200020f0eff */
[----:B------:R-:W5:Y:S01]  /*0aa0*/  LDG.E.U16 R74, desc[UR30][R74.64] ;  /* 0x0000001e4a4a7981 */ /* 0x000f62000c1e1500 */
[-C--:B------:R-:W-:Y:S01]  /*0ab0*/  IADD3 R28, P6, PT, R95, R78.reuse, RZ ;  /* 0x0000004e5f1c7210 */ /* 0x080fe20007fde0ff */
[----:B------:R-:W-:Y:S01]  /*0ac0*/  IMAD R85, R143, 0x1b, RZ ;  /* 0x0000001b8f557824 */ /* 0x000fe200078e02ff */
[-C--:B------:R-:W-:Y:S01]  /*0ad0*/  LEA.HI.X.SX32 R27, R31, R79.reuse, 0x1, P5 ;  /* 0x0000004f1f1b7211 */ /* 0x080fe200028f0eff */
[----:B------:R-:W5:Y:S01]  /*0ae0*/  LDG.E.U16 R46, desc[UR30][R46.64] ;  /* 0x0000001e2e2e7981 */ /* 0x000f62000c1e1500 */
[-C--:B------:R-:W-:Y:S01]  /*0af0*/  IADD3 R30, P4, PT, R99, R78.reuse, RZ ;  /* 0x0000004e631e7210 */ /* 0x080fe20007f9e0ff */
[----:B------:R-:W-:Y:S01]  /*0b00*/  IMAD R141, R143, 0x3e, RZ ;  /* 0x0000003e8f8d7824 */ /* 0x000fe200078e02ff */
[-C--:B------:R-:W-:Y:S01]  /*0b10*/  IADD3 R32, P5, PT, R103, R78.reuse, RZ ;  /* 0x0000004e67207210 */ /* 0x080fe20007fbe0ff */
[----:B------:R-:W5:Y:S01]  /*0b20*/  LDG.E.U16 R48, desc[UR30][R48.64] ;  /* 0x0000001e30307981 */ /* 0x000f62000c1e1500 */
[-C--:B------:R-:W-:Y:S01]  /*0b30*/  IADD3 R8, P0, PT, R65, R78.reuse, RZ ;  /* 0x0000004e41087210 */ /* 0x080fe20007f1e0ff */
[----:B------:R-:W-:Y:S01]  /*0b40*/  IMAD R91, R143, 0x1f, RZ ;  /* 0x0000001f8f5b7824 */ /* 0x000fe200078e02ff */
[-C--:B------:R-:W-:Y:S01]  /*0b50*/  LEA.HI.X.SX32 R65, R29, R79.reuse, 0x1, P3 ;  /* 0x0000004f1d417211 */ /* 0x080fe200018f0eff */
[----:B------:R-:W5:Y:S01]  /*0b60*/  LDG.E.U16 R50, desc[UR30][R50.64] ;  /* 0x0000001e32327981 */ /* 0x000f62000c1e1500 */
[-C--:B------:R-:W-:Y:S01]  /*0b70*/  LEA.HI.X.SX32 R29, R33, R79.reuse, 0x1, P6 ;  /* 0x0000004f211d7211 */ /* 0x080fe200030f0eff */
[----:B------:R-:W-:Y:S01]  /*0b80*/  IMAD R151, R143, 0x4e, RZ ;  /* 0x0000004e8f977824 */ /* 0x000fe200078e02ff */
[-C--:B------:R-:W-:Y:S01]  /*0b90*/  LEA.HI.X.SX32 R31, R35, R79.reuse, 0x1, P4 ;  /* 0x0000004f231f7211 */ /* 0x080fe200020f0eff */
[----:B------:R-:W5:Y:S01]  /*0ba0*/  LDG.E.U16 R52, desc[UR30][R52.64] ;  /* 0x0000001e34347981 */ /* 0x000f62000c1e1500 */
[-C--:B------:R-:W-:Y:S01]  /*0bb0*/  LEA.HI.X.SX32 R33, R37, R79.reuse, 0x1, P5 ;  /* 0x0000004f25217211 */ /* 0x080fe200028f0eff */
[----:B------:R-:W-:Y:S01]  /*0bc0*/  IMAD R105, R143, 0x27, RZ ;  /* 0x000000278f697824 */ /* 0x000fe200078e02ff */
[-C--:B------:R-:W-:Y:S01]  /*0bd0*/  IADD3 R34, P6, PT, R109, R78.reuse, RZ ;  /* 0x0000004e6d227210 */ /* 0x080fe20007fde0ff */
[----:B------:R-:W5:Y:S01]  /*0be0*/  LDG.E.U16 R18, desc[UR30][R18.64] ;  /* 0x0000001e12127981 */ /* 0x000f62000c1e1500 */
[-C--:B------:R-:W-:Y:S01]  /*0bf0*/  IADD3 R36, P4, PT, R113, R78.reuse, RZ ;  /* 0x0000004e71247210 */ /* 0x080fe20007f9e0ff */
[----:B------:R-:W-:Y:S01]  /*0c00*/  IMAD R165, R143, 0x5e, RZ ;  /* 0x0000005e8fa57824 */ /* 0x000fe200078e02ff */
[-C--:B------:R-:W-:Y:S01]  /*0c10*/  IADD3 R38, P5, PT, R117, R78.reuse, RZ ;  /* 0x0000004e75267210 */ /* 0x080fe20007fbe0ff */
[----:B------:R-:W5:Y:S01]  /*0c20*/  LDG.E.U16 R54, desc[UR30][R54.64] ;  /* 0x0000001e36367981 */ /* 0x000f62000c1e1500 */
[-C--:B------:R-:W-:Y:S01]  /*0c30*/  LEA.HI.X.SX32 R35, R41, R79.reuse, 0x1, P6 ;  /* 0x0000004f29237211 */ /* 0x080fe200030f0eff */
[----:B------:R-:W-:Y:S01]  /*0c40*/  IMAD R119, R143, 0x2f, RZ ;  /* 0x0000002f8f777824 */ /* 0x000fe200078e02ff */
[-C--:B------:R-:W-:Y:S01]  /*0c50*/  LEA.HI.X.SX32 R37, R45, R79.reuse, 0x1, P4 ;  /* 0x0000004f2d257211 */ /* 0x080fe200020f0eff */
[----:B------:R-:W5:Y:S01]  /*0c60*/  LDG.E.U16 R56, desc[UR30][R56.64] ;  /* 0x0000001e38387981 */ /* 0x000f62000c1e1500 */
[----:B------:R-:W-:Y:S01]  /*0c70*/  LEA.HI.X.SX32 R39, R73, R79, 0x1, P5 ;  /* 0x0000004f49277211 */ /* 0x000fe200028f0eff */
[----:B------:R-:W-:Y:S01]  /*0c80*/  IMAD R179, R143, 0x6e, RZ ;  /* 0x0000006e8fb37824 */ /* 0x000fe200078e02ff */
[----:B------:R-:W1:Y:S01]  /*0c90*/  LDCU UR4, c[0x0][0x3c8] ;  /* 0x00007900ff0477ac */ /* 0x000e620008000800 */
[----:B------:R-:W5:Y:S04]  /*0ca0*/  LDG.E.U16 R58, desc[UR30][R58.64] ;  /* 0x0000001e3a3a7981 */ /* 0x000f68000c1e1500 */
        /* <DEDUP_REMOVED lines=15> */
[----:B------:R-:W5:Y:S01]  /*0da0*/  LDG.E.U16 R38, desc[UR30][R38.64] ;  /* 0x0000001e26267981 */ /* 0x000f62000c1e1500 */
[----:B------:R-:W-:Y:S01]  /*0db0*/  IADD3 R72, P5, PT, R131, R78, RZ ;  /* 0x0000004e83487210 */ /* 0x000fe20007fbe0ff */
[----:B------:R-:W-:-:S02]  /*0dc0*/  IMAD R133, R143, 0x37, RZ ;  /* 0x000000378f857824 */ /* 0x000fc400078e02ff */
[----:B------:R-:W-:Y:S01]  /*0dd0*/  IMAD R93, R143, 0x21, RZ ;  /* 0x000000218f5d7824 */ /* 0x000fe200078e02ff */
[-C--:B------:R-:W-:Y:S01]  /*0de0*/  LEA.HI.X.SX32 R73, R85, R79.reuse, 0x1, P5 ;  /* 0x0000004f55497211 */ /* 0x080fe200028f0eff */
[----:B------:R-:W-:Y:S01]  /*0df0*/  IMAD R145, R143, 0x48, RZ ;  /* 0x000000488f917824 */ /* 0x000fe200078e02ff */
[-C--:B------:R-:W-:Y:S01]  /*0e00*/  IADD3 R84, P5, PT, R141, R78.reuse, RZ ;  /* 0x0000004e8d547210 */ /* 0x080fe20007fbe0ff */
[----:B------:R-:W-:Y:S01]  /*0e10*/  IMAD R123, R143, 0x32, RZ ;  /* 0x000000328f7b7824 */ /* 0x000fe200078e02ff */
[----:B------:R-:W5:Y:S02]  /*0e20*/  LDG.E.U16 R12, desc[UR30][R12.64] ;  /* 0x0000001e0c0c7981 */ /* 0x000f64000c1e1500 */
[-C--:B------:R-:W-:Y:S02]  /*0e30*/  LEA.HI.X.SX32 R85, R91, R79.reuse, 0x1, P5 ;  /* 0x0000004f5b557211 */ /* 0x080fe400028f0eff */
[-C--:B------:R-:W-:Y:S01]  /*0e40*/  IADD3 R90, P5, PT, R151, R78.reuse, RZ ;  /* 0x0000004e975a7210 */ /* 0x080fe20007fbe0ff */
[----:B------:R-:W-:Y:S01]  /*0e50*/  IMAD R127, R143, 0x34, RZ ;  /* 0x000000348f7f7824 */ /* 0x000fe200078e02ff */
[-C--:B------:R-:W-:Y:S01]  /*0e60*/  LEA.HI.X.SX32 R5, R93, R79.reuse, 0x1, P2 ;  /* 0x0000004f5d057211 */ /* 0x080fe200010f0eff */
[----:B------:R-:W-:Y:S01]  /*0e70*/  IMAD R77, R143, 0x19, RZ ;  /* 0x000000198f4d7824 */ /* 0x000fe200078e02ff */
[-C--:B------:R-:W-:Y:S01]  /*0e80*/  LEA.HI.X.SX32 R91, R105, R79.reuse, 0x1, P5 ;  /* 0x0000004f695b7211 */ /* 0x080fe200028f0eff */
[----:B------:R-:W-:Y:S01]  /*0e90*/  IMAD R137, R143, 0x3a, RZ ;  /* 0x0000003a8f897824 */ /* 0x000fe200078e02ff */
[-C--:B------:R-:W-:Y:S01]  /*0ea0*/  IADD3 R104, P5, PT, R165, R78.reuse, RZ ;  /* 0x0000004ea5687210 */ /* 0x080fe20007fbe0ff */
[----:B------:R2:W5:Y:S03]  /*0eb0*/  LDG.E.U16 R13, desc[UR30][R4.64] ;  /* 0x0000001e040d7981 */ /* 0x000566000c1e1500 */
        /* <DEDUP_REMOVED lines=8> */
[----:B------:R-:W3:Y:S01]  /*0f40*/  LDC.64 R132, c[0x0][0x3c0] ;  /* 0x0000f000ff847b82 */ /* 0x000ee20000000a00 */
[-C--:B------:R-:W-:Y:S01]  /*0f50*/  IADD3 R40, P6, PT, R123, R78.reuse, RZ ;  /* 0x0000004e7b287210 */ /* 0x080fe20007fde0ff */
[C---:B------:R-:W-:Y:S01]  /*0f60*/  IMAD R101, R143.reuse, 0x25, RZ ;  /* 0x000000258f657824 */ /* 0x040fe200078e02ff */
[----:B--2---:R-:W-:Y:S01]  /*0f70*/  SHF.R.U32.HI R4, RZ, 0x6, R136 ;  /* 0x00000006ff047819 */ /* 0x004fe20000011688 */
[----:B------:R-:W-:Y:S01]  /*0f80*/  IMAD R97, R143, 0x23, RZ ;  /* 0x000000238f617824 */ /* 0x000fe200078e02ff */
[-C--:B------:R-:W-:Y:S01]  /*0f90*/  IADD3 R44, P4, PT, R127, R78.reuse, RZ ;  /* 0x0000004e7f2c7210 */ /* 0x080fe20007f9e0ff */
[----:B------:R-:W-:Y:S01]  /*0fa0*/  IMAD R161, R143, 0x5a, RZ ;  /* 0x0000005a8fa17824 */ /* 0x000fe200078e02ff */
[-C--:B------:R-:W-:Y:S01]  /*0fb0*/  LEA.HI.X.SX32 R11, R99, R79.reuse, 0x1, P3 ;  /* 0x0000004f630b7211 */ /* 0x080fe200018f0eff */
[----:B------:R-:W-:Y:S01]  /*0fc0*/  IMAD R153, R143, 0x52, RZ ;  /* 0x000000528f997824 */ /* 0x000fe200078e02ff */
[-C--:B------:R-:W-:Y:S01]  /*0fd0*/  LEA.HI.X.SX32 R41, R77, R79.reuse, 0x1, P6 ;  /* 0x0000004f4d297211 */ /* 0x080fe200030f0eff */
[----:B------:R-:W-:Y:S01]  /*0fe0*/  IMAD R155, R143, 0x54, RZ ;  /* 0x000000548f9b7824 */ /* 0x000fe200078e02ff */
[----:B------:R-:W-:Y:S01]  /*0ff0*/  IADD3 R76, P6, PT, R137, R78, RZ ;  /* 0x0000004e894c7210 */ /* 0x000fe20007fde0ff */
[----:B------:R-:W-:Y:S01]  /*1000*/  IMAD R157, R143, 0x56, RZ ;  /* 0x000000568f9d7824 */ /* 0x000fe200078e02ff */
[----:B------:R-:W-:Y:S01]  /*1010*/  SGXT.U32 R4, R4, 0x1 ;  /* 0x000000010404781a */ /* 0x000fe20000000000 */
[----:B------:R3:W5:Y:S01]  /*1020*/  LDG.E.U16 R11, desc[UR30][R10.64] ;  /* 0x0000001e0a0b7981 */ /* 0x000762000c1e1500 */
[----:B------:R-:W-:-:S02]  /*1030*/  LEA.HI.X.SX32 R45, R83, R79, 0x1, P4 ;  /* 0x0000004f532d7211 */ /* 0x000fc400020f0eff */
[-C--:B------:R-:W-:Y:S01]  /*1040*/  IADD3 R82, P4, PT, R139, R78.reuse, RZ ;  /* 0x0000004e8b527210 */ /* 0x080fe20007f9e0ff */
[----:B------:R-:W-:Y:S01]  /*1050*/  IMAD R159, R143, 0x58, RZ ;  /* 0x000000588f9f7824 */ /* 0x000fe200078e02ff */
[-C--:B------:R-:W-:Y:S01]  /*1060*/  LEA.HI.X.SX32 R77, R87, R79.reuse, 0x1, P6 ;  /* 0x0000004f574d7211 */ /* 0x080fe200030f0eff */
[----:B------:R-:W-:Y:S01]  /*1070*/  IMAD R163, R143, 0x5c, RZ ;  /* 0x0000005c8fa37824 */ /* 0x000fe200078e02ff */
[-C--:B------:R-:W-:Y:S01]  /*1080*/  IADD3 R86, P6, PT, R147, R78.reuse, RZ ;  /* 0x0000004e93567210 */ /* 0x080fe20007fde0ff */
[----:B------:R2:W5:Y:S01]  /*1090*/  LDG.E.U16 R41, desc[UR30][R40.64] ;  /* 0x0000001e28297981 */ /* 0x000562000c1e1500 */
[----:B------:R-:W-:Y:S01]  /*10a0*/  LEA.HI.X.SX32 R83, R89, R79, 0x1, P4 ;  /* 0x0000004f59537211 */ /* 0x000fe200020f0eff */
[----:B---3--:R-:W-:Y:S01]  /*10b0*/  IMAD R10, R4, R133, RZ ;  /* 0x00000085040a7224 */ /* 0x008fe200078e02ff */
[-C--:B------:R-:W-:Y:S01]  /*10c0*/  IADD3 R88, P4, PT, R149, R78.reuse, RZ ;  /* 0x0000004e95587210 */ /* 0x080fe20007f9e0ff */
[----:B------:R-:W-:Y:S01]  /*10d0*/  IMAD R115, R143, 0x2d, RZ ;  /* 0x0000002d8f737824 */ /* 0x000fe200078e02ff */
[-C--:B------:R-:W-:Y:S01]  /*10e0*/  LEA.HI.X.SX32 R87, R101, R79.reuse, 0x1, P6 ;  /* 0x0000004f65577211 */ /* 0x080fe200030f0eff */
[----:B------:R-:W-:Y:S01]  /*10f0*/  IMAD R107, R143, 0x29, RZ ;  /* 0x000000298f6b7824 */ /* 0x000fe200078e02ff */
[-C--:B------:R-:W-:Y:S01]  /*1100*/  LEA.HI.X.SX32 R7, R95, R79.reuse, 0x1, P1 ;  /* 0x0000004f5f077211 */ /* 0x080fe200008f0eff */
[----:B------:R-:W-:Y:S01]  /*1110*/  IMAD R111, R143, 0x2b, RZ ;  /* 0x0000002b8f6f7824 */ /* 0x000fe200078e02ff */
[-C--:B------:R-:W-:Y:S01]  /*1120*/  LEA.HI.X.SX32 R9, R97, R79.reuse, 0x1, P0 ;  /* 0x0000004f61097211 */ /* 0x080fe200000f0eff */
[----:B--2---:R-:W-:Y:S01]  /*1130*/  IMAD R40, R133, 0x2, R10 ;  /* 0x0000000285287824 */ /* 0x004fe200078e020a */
[-C--:B------:R-:W-:Y:S01]  /*1140*/  IADD3 R100, P6, PT, R161, R78.reuse, RZ ;  /* 0x0000004ea1647210 */ /* 0x080fe20007fde0ff */
[----:B------:R-:W-:Y:S01]  /*1150*/  IMAD R175, R143, 0x6a, RZ ;  /* 0x0000006a8faf7824 */ /* 0x000fe200078e02ff */
        /* <DEDUP_REMOVED lines=11> */
[----:B------:R2:W5:Y:S01]  /*1210*/  LDG.E.U16 R45, desc[UR30][R44.64] ;  /* 0x0000001e2c2d7981 */ /* 0x000562000c1e1500 */
[----:B------:R-:W-:Y:S01]  /*1220*/  IMAD R129, R143, 0x35, RZ ;  /* 0x000000358f817824 */ /* 0x000fe200078e02ff */
[-C--:B------:R-:W-:Y:S01]  /*1230*/  LEA.HI.X.SX32 R101, R115, R79.reuse, 0x1, P6 ;  /* 0x0000004f73657211 */ /* 0x080fe200030f0eff */
        /* <DEDUP_REMOVED lines=16> */
[----:B------:R2:W5:Y:S01]  /*1340*/  LDG.E.U16 R73, desc[UR30][R72.64] ;  /* 0x0000001e48497981 */ /* 0x000562000c1e1500 */
[-C--:B------:R-:W-:Y:S01]  /*1350*/  IADD3 R112, P3, PT, R173, R78.reuse, RZ ;  /* 0x0000004ead707210 */ /* 0x080fe20007f7e0ff */
[----:B------:R-:W-:Y:S01]  /*1360*/  IMAD R191, R143, 0x7c, RZ ;  /* 0x0000007c8fbf7824 */ /* 0x000fe200078e02ff */
[-C--:B------:R-:W-:Y:S01]  /*1370*/  LEA.HI.X.SX32 R103, R117, R79.reuse, 0x1, P4 ;  /* 0x0000004f75677211 */ /* 0x080fe200020f0eff */
[----:B------:R-:W-:Y:S01]  /*1380*/  IMAD R135, R143, 0x39, RZ ;  /* 0x000000398f877824 */ /* 0x000fe200078e02ff */
[----:B------:R-:W-:Y:S01]  /*1390*/  IADD3 R116, P4, PT, R177, R78, RZ ;  /* 0x0000004eb1747210 */ /* 0x000fe20007f9e0ff */
[----:B------:R-:W-:Y:S01]  /*13a0*/  IMAD R3, R143, 0x3b, RZ ;  /* 0x0000003b8f037824 */ /* 0x000fe200078e02ff */
[-C--:B------:R-:W-:Y:S01]  /*13b0*/  LEA.HI.X.SX32 R115, R129, R79.reuse, 0x1, P6 ;  /* 0x0000004f81737211 */ /* 0x080fe200030f0eff */
[----:B------:R3:W5:Y:S01]  /*13c0*/  LDG.E.U16 R77, desc[UR30][R76.64] ;  /* 0x0000001e4c4d7981 */ /* 0x000762000c1e1500 */
[----:B--2---:R-:W-:Y:S01]  /*13d0*/  IMAD R72, R133, 0x2, R44 ;  /* 0x0000000285487824 */ /* 0x004fe200078e022c */
[-C--:B------:R-:W-:Y:S01]  /*13e0*/  LEA.HI.X.SX32 R107, R121, R79.reuse, 0x1, P2 ;  /* 0x0000004f796b7211 */ /* 0x080fe200010f0eff */
[----:B------:R-:W-:Y:S01]  /*13f0*/  IMAD R129, R143, 0x3d, RZ ;  /* 0x0000003d8f817824 */ /* 0x000fe200078e02ff */
[-C--:B------:R-:W-:Y:S01]  /*1400*/  LEA.HI.X.SX32 R109, R123, R79.reuse, 0x1, P1 ;  /* 0x0000004f7b6d7211 */ /* 0x080fe200008f0eff */
[----:B------:R2:W5:Y:S01]  /*1410*/  LDG.E.U16 R0, desc[UR30][R78.64] ;  /* 0x0000001e4e007981 */ /* 0x000562000c1e1500 */
[----:B------:R-:W-:-:S02]  /*1420*/  LEA.HI.X.SX32 R111, R125, R79, 0x1, P0 ;  /* 0x0000004f7d6f7211 */ /* 0x000fc400000f0eff */
[-C--:B------:R-:W-:Y:S01]  /*1430*/  LEA.HI.X.SX32 R113, R127, R79.reuse, 0x1, P3 ;  /* 0x0000004f7f717211 */ /* 0x080fe200018f0eff */
[----:B---3--:R-:W-:Y:S01]  /*1440*/  IMAD R76, R133, 0x2, R72 ;  /* 0x00000002854c7824 */ /* 0x008fe200078e0248 */
[-C--:B------:R-:W-:Y:S01]  /*1450*/  IADD3 R120, P2, PT, R181, R78.reuse, RZ ;  /* 0x0000004eb5787210 */ /* 0x080fe20007f5e0ff */
[----:B------:R3:W5:Y:S01]  /*1460*/  LDG.E.U16 R83, desc[UR30][R82.64] ;  /* 0x0000001e52537981 */ /* 0x000762000c1e1500 */
[-C--:B------:R-:W-:Y:S02]  /*1470*/  IADD3 R122, P1, PT, R183, R78.reuse, RZ ;  /* 0x0000004eb77a7210 */ /* 0x080fe40007f3e0ff */
[-C--:B------:R-:W-:Y:S01]  /*1480*/  IADD3 R124, P0, PT, R185, R78.reuse, RZ ;  /* 0x0000004eb97c7210 */ /* 0x080fe20007f1e0ff */
[----:B------:R4:W5:Y:S01]  /*1490*/  LDG.E.U16 R85, desc[UR30][R84.64] ;  /* 0x0000001e54557981 */ /* 0x000962000c1e1500 */
[-C--:B------:R-:W-:Y:S02]  /*14a0*/  IADD3 R126, P3, PT, R187, R78.reuse, RZ ;  /* 0x0000004ebb7e7210 */ /* 0x080fe40007f7e0ff */
[----:B------:R-:W-:Y:S01]  /*14b0*/  IADD3 R128, P6, PT, R189, R78, RZ ;  /* 0x0000004ebd807210 */ /* 0x000fe20007fde0ff */
[----:B------:R-:W5:Y:S01]  /*14c0*/  LDG.E.U16 R87, desc[UR30][R86.64] ;  /* 0x0000001e56577981 */ /* 0x000f62000c1e1500 */
[----:B------:R-:W-:-:S02]  /*14d0*/  LEA.HI.X.SX32 R117, R131, R79, 0x1, P4 ;  /* 0x0000004f83757211 */ /* 0x000fc400020f0eff */
[----:B--2---:R-:W-:Y:S01]  /*14e0*/  IADD3 R78, P4, PT, R191, R78, RZ ;  /* 0x0000004ebf4e7210 */ /* 0x004fe20007f9e0ff */
[----:B---3--:R-:W-:Y:S01]  /*14f0*/  IMAD R82, R133, 0x2, R76 ;  /* 0x0000000285527824 */ /* 0x008fe200078e024c */
[-C--:B------:R-:W-:Y:S01]  /*1500*/  LEA.HI.X.SX32 R121, R135, R79.reuse, 0x1, P2 ;  /* 0x0000004f87797211 */ /* 0x080fe200010f0eff */
[----:B------:R-:W5:Y:S01]  /*1510*/  LDG.E.U16 R89, desc[UR30][R88.64] ;  /* 0x0000001e58597981 */ /* 0x000f62000c1e1500 */
[-C--:B------:R-:W-:Y:S02]  /*1520*/  LEA.HI.X.SX32 R123, R137, R79.reuse, 0x1, P1 ;  /* 0x0000004f897b7211 */ /* 0x080fe400008f0eff */
[-C--:B------:R-:W-:Y:S01]  /*1530*/  LEA.HI.X.SX32 R125, R3, R79.reuse, 0x1, P0 ;  /* 0x0000004f037d7211 */ /* 0x080fe200000f0eff */
[----:B------:R-:W5:Y:S01]  /*1540*/  LDG.E.U16 R91, desc[UR30][R90.64] ;  /* 0x0000001e5a5b7981 */ /* 0x000f62000c1e1500 */
[-C--:B------:R-:W-:Y:S02]  /*1550*/  LEA.HI.X.SX32 R127, R139, R79.reuse, 0x1, P3 ;  /* 0x0000004f8b7f7211 */ /* 0x080fe400018f0eff */
[-C--:B------:R-:W-:Y:S01]  /*1560*/  LEA.HI.X.SX32 R129, R129, R79.reuse, 0x1, P6 ;  /* 0x0000004f81817211 */ /* 0x080fe200030f0eff */
[----:B----4-:R-:W-:Y:S01]  /*1570*/  IMAD R84, R133, 0x2, R82 ;  /* 0x0000000285547824 */ /* 0x010fe200078e0252 */
[----:B------:R-:W-:Y:S01]  /*1580*/  LEA.HI.X.SX32 R79, R141, R79, 0x1, P4 ;  /* 0x0000004f8d4f7211 */ /* 0x000fe200020f0eff */
[----:B------:R-:W5:Y:S01]  /*1590*/  LDG.E.U16 R93, desc[UR30][R92.64] ;  /* 0x0000001e5c5d7981 */ /* 0x000f62000c1e1500 */
[----:B------:R-:W2:Y:S03]  /*15a0*/  LDC.64 R134, c[0x0][0x388] ;  /* 0x0000e200ff867b82 */ /* 0x000ea60000000a00 */
[----:B------:R-:W5:Y:S04]  /*15b0*/  LDG.E.U16 R95, desc[UR30][R94.64] ;  /* 0x0000001e5e5f7981 */ /* 0x000f68000c1e1500 */
[----:B------:R3:W5:Y:S04]  /*15c0*/  LDG.E.U16 R79, desc[UR30][R78.64] ;  /* 0x0000001e4e4f7981 */ /* 0x000768000c1e1500 */
[----:B------:R4:W5:Y:S04]  /*15d0*/  LDG.E.U16 R97, desc[UR30][R96.64] ;  /* 0x0000001e60617981 */ /* 0x000968000c1e1500 */
[----:B------:R0:W5:Y:S01]  /*15e0*/  LDG.E.U16 R99, desc[UR30][R98.64] ;  /* 0x0000001e62637981 */ /* 0x000162000c1e1500 */
[----:B---3--:R-:W-:-:S03]  /*15f0*/  IMAD R78, R133, 0x2, R84 ;  /* 0x00000002854e7824 */ /* 0x008fc600078e0254 */
[----:B------:R3:W5:Y:S01]  /*1600*/  LDG.E.U16 R101, desc[UR30][R100.64] ;  /* 0x0000001e64657981 */ /* 0x000762000c1e1500 */
[----:B------:R-:W-:-:S03]  /*1610*/  IMAD R86, R133, 0x2, R78 ;  /* 0x0000000285567824 */ /* 0x000fc600078e024e */
[----:B------:R0:W5:Y:S01]  /*1620*/  LDG.E.U16 R103, desc[UR30][R102.64] ;  /* 0x0000001e66677981 */ /* 0x000162000c1e1500 */
[----:B------:R-:W-:-:S03]  /*1630*/  IMAD R88, R133, 0x2, R86 ;  /* 0x0000000285587824 */ /* 0x000fc600078e0256 */
[----:B------:R-:W5:Y:S01]  /*1640*/  LDG.E.U16 R105, desc[UR30][R104.64] ;  /* 0x0000001e68697981 */ /* 0x000f62000c1e1500 */
[----:B------:R-:W-:-:S03]  /*1650*/  IMAD R90, R133, 0x2, R88 ;  /* 0x00000002855a7824 */ /* 0x000fc600078e0258 */
[----:B------:R-:W5:Y:S01]  /*1660*/  LDG.E.U16 R107, desc[UR30][R106.64] ;  /* 0x0000001e6a6b7981 */ /* 0x000f62000c1e1500 */
[----:B------:R-:W-:-:S03]  /*1670*/  IMAD R92, R133, 0x2, R90 ;  /* 0x00000002855c7824 */ /* 0x000fc600078e025a */
[----:B------:R1:W5:Y:S01]  /*1680*/  LDG.E.U16 R68, desc[UR30][R68.64] ;  /* 0x0000001e44447981 */ /* 0x000362000c1e1500 */
[----:B------:R-:W-:-:S03]  /*1690*/  IMAD R94, R133, 0x2, R92 ;  /* 0x00000002855e7824 */ /* 0x000fc600078e025c */
[----:B------:R1:W5:Y:S01]  /*16a0*/  LDG.E.U16 R109, desc[UR30][R108.64] ;  /* 0x0000001e6c6d7981 */ /* 0x000362000c1e1500 */
[C---:B----4-:R-:W-:Y:S01]  /*16b0*/  IMAD R96, R133.reuse, 0x2, R94 ;  /* 0x0000000285607824 */ /* 0x050fe200078e025e */
[----:B------:R-:W-:Y:S02]  /*16c0*/  SHF.R.U32.HI R5, RZ, 0x5, R136 ;  /* 0x00000005ff057819 */ /* 0x000fe40000011688 */
[----:B------:R-:W5:Y:S01]  /*16d0*/  LDG.E.U16 R14, desc[UR30][R14.64] ;  /* 0x0000001e0e0e7981 */ /* 0x000f62000c1e1500 */
[----:B0-----:R-:W-:-:S03]  /*16e0*/  IMAD R98, R133, 0x2, R96 ;  /* 0x0000000285627824 */ /* 0x001fc600078e0260 */
[----:B------:R-:W5:Y:S01]  /*16f0*/  LDG.E.U16 R111, desc[UR30][R110.64] ;  /* 0x0000001e6e6f7981 */ /* 0x000f62000c1e1500 */
[C---:B---3--:R-:W-:Y:S02]  /*1700*/  IMAD R100, R133.reuse, 0x2, R98 ;  /* 0x0000000285647824 */ /* 0x048fe400078e0262 */
[----:B------:R-:W-:Y:S01]  /*1710*/  IMAD R3, R132, UR8, RZ ;  /* 0x0000000884037c24 */ /* 0x000fe2000f8e02ff */
[----:B------:R-:W5:Y:S01]  /*1720*/  LDG.E.U16 R113, desc[UR30][R112.64] ;  /* 0x0000001e70717981 */ /* 0x000f62000c1e1500 */
[C---:B------:R-:W-:Y:S01]  /*1730*/  IMAD R102, R133.reuse, 0x2, R100 ;  /* 0x0000000285667824 */ /* 0x040fe200078e0264 */
[----:B-1----:R-:W-:Y:S02]  /*1740*/  LOP3.LUT R69, R136, 0x3f, RZ, 0xc0, !PT ;  /* 0x0000003f88457812 */ /* 0x002fe400078ec0ff */
[----:B------:R0:W5:Y:S01]  /*1750*/  LDG.E.U16 R15, desc[UR30][R6.64] ;  /* 0x0000001e060f7981 */ /* 0x000162000c1e1500 */
[----:B------:R-:W-:-:S03]  /*1760*/  IMAD R104, R133, 0x2, R102 ;  /* 0x0000000285687824 */ /* 0x000fc600078e0266 */
[----:B------:R-:W5:Y:S01]  /*1770*/  LDG.E.U16 R9, desc[UR30][R8.64] ;  /* 0x0000001e08097981 */ /* 0x000f62000c1e1500 */
[----:B------:R-:W-:-:S03]  /*1780*/  IMAD R106, R133, 0x2, R104 ;  /* 0x00000002856a7824 */ /* 0x000fc600078e0268 */
[----:B------:R1:W5:Y:S01]  /*1790*/  LDG.E.U16 R115, desc[UR30][R114.64] ;  /* 0x0000001e72737981 */ /* 0x000362000c1e1500 */
[----:B------:R-:W-:Y:S02]  /*17a0*/  IMAD R108, R133, 0x2, R106 ;  /* 0x00000002856c7824 */ /* 0x000fe400078e026a */
[----:B0-----:R-:W-:Y:S01]  /*17b0*/  IMAD R6, R69, UR4, RZ ;  /* 0x0000000445067c24 */ /* 0x001fe2000f8e02ff */
[----:B------:R0:W5:Y:S01]  /*17c0*/  LDG.E.U16 R117, desc[UR30][R116.64] ;  /* 0x0000001e74757981 */ /* 0x000162000c1e1500 */
[----:B------:R-:W-:Y:S01]  /*17d0*/  IMAD R110, R133, 0x2, R108 ;  /* 0x00000002856e7824 */ /* 0x000fe200078e026c */
[----:B------:R-:W-:Y:S01]  /*17e0*/  R2UR UR23, R5 ;  /* 0x00000000051772ca */ /* 0x000fe200000e0000 */
[----:B------:R-:W-:Y:S01]  /*17f0*/  IMAD.SHL.U32 R7, R6, 0x2, RZ ;  /* 0x0000000206077824 */ /* 0x000fe200078e00ff */
[----:B------:R3:W5:Y:S01]  /*1800*/  LDG.E.U16 R16, desc[UR30][R16.64] ;  /* 0x0000001e10107981 */ /* 0x000762000c1e1500 */
[----:B------:R-:W-:Y:S02]  /*1810*/  IMAD R112, R133, 0x2, R110 ;  /* 0x0000000285707824 */ /* 0x000fe400078e026e */
[----:B------:R-:W-:Y:S01]  /*1820*/  IMAD.SHL.U32 R5, R3, 0x2, RZ ;  /* 0x0000000203057824 */ /* 0x000fe200078e00ff */
[----:B------:R4:W5:Y:S01]  /*1830*/  LDG.E.U16 R119, desc[UR30][R118.64] ;  /* 0x0000001e76777981 */ /* 0x000962000c1e1500 */
[----:B-1----:R-:W-:-:S02]  /*1840*/  IMAD R114, R133, 0x2, R112 ;  /* 0x0000000285727824 */ /* 0x002fc400078e0270 */
[----:B------:R-:W-:Y:S01]  /*1850*/  IMAD.HI R8, R6, 0x2, RZ ;  /* 0x0000000206087827 */ /* 0x000fe200078e02ff */
[----:B--2---:R-:W-:Y:S01]  /*1860*/  IADD3 R7, P0, P1, R7, R134, R5 ;  /* 0x0000008607077210 */ /* 0x004fe2000791e005 */
[----:B------:R1:W5:Y:S02]  /*1870*/  LDG.E.U16 R121, desc[UR30][R120.64] ;  /* 0x0000001e78797981 */ /* 0x000364000c1e1500 */
[----:B------:R-:W-:Y:S01]  /*1880*/  IMAD.HI R6, R3, 0x2, RZ ;  /* 0x0000000203067827 */ /* 0x000fe200078e02ff */
[----:B------:R-:W-:Y:S01]  /*1890*/  LEA R250, P3, R72, R7, 0x1 ;  /* 0x0000000748fa7211 */ /* 0x000fe200078608ff */
[----:B------:R2:W5:Y:S02]  /*18a0*/  LDG.E.U16 R123, desc[UR30][R122.64] ;  /* 0x0000001e7a7b7981 */ /* 0x000564000c1e1500 */
[C---:B0-----:R-:W-:Y:S01]  /*18b0*/  IMAD R116, R133.reuse, 0x2, R114 ;  /* 0x0000000285747824 */ /* 0x041fe200078e0272 */
[----:B---3--:R-:W-:Y:S01]  /*18c0*/  IADD3.X R17, PT, PT, R8, R135, R6, P0, P1 ;  /* 0x0000008708117210 */ /* 0x008fe200007e2406 */
[----:B------:R0:W5:Y:S01]  /*18d0*/  LDG.E.U16 R125, desc[UR30][R124.64] ;  /* 0x0000001e7c7d7981 */ /* 0x000162000c1e1500 */
[-C--:B------:R-:W-:Y:S01]  /*18e0*/  LEA R196, P0, R10, R7.reuse, 0x1 ;  /* 0x000000070ac47211 */ /* 0x080fe200078008ff */
[----:B----4-:R-:W-:Y:S01]  /*18f0*/  IMAD R118, R133, 0x2, R116 ;  /* 0x0000000285767824 */ /* 0x010fe200078e0274 */
[-C--:B------:R-:W-:Y:S01]  /*1900*/  LEA R194, P1, R40, R7.reuse, 0x1 ;  /* 0x0000000728c27211 */ /* 0x080fe200078208ff */
[----:B------:R3:W5:Y:S01]  /*1910*/  LDG.E.U16 R127, desc[UR30][R126.64] ;  /* 0x0000001e7e7f7981 */ /* 0x000762000c1e1500 */
[----:B------:R-:W-:-:S02]  /*1920*/  LEA R192, P2, R44, R7, 0x1 ;  /* 0x000000072cc07211 */ /* 0x000fc400078408ff */
[-C--:B------:R-:W-:Y:S01]  /*1930*/  LEA.HI.X.SX32 R251, R72, R17.reuse, 0x1, P3 ;  /* 0x0000001148fb7211 */ /* 0x080fe200018f0eff */
[----:B-1----:R-:W-:Y:S01]  /*1940*/  IMAD R120, R133, 0x2, R118 ;  /* 0x0000000285787824 */ /* 0x002fe200078e0276 */
[-C--:B------:R-:W-:Y:S01]  /*1950*/  LEA.HI.X.SX32 R197, R10, R17.reuse, 0x1, P0 ;  /* 0x000000110ac57211 */ /* 0x080fe200000f0eff */
[----:B------:R1:W5:Y:S01]  /*1960*/  LDG.E.U16 R129, desc[UR30][R128.64] ;  /* 0x0000001e80817981 */ /* 0x000362000c1e1500 */
[-C--:B------:R-:W-:Y:S02]  /*1970*/  LEA.HI.X.SX32 R195, R40, R17.reuse, 0x1, P1 ;  /* 0x0000001128c37211 */ /* 0x080fe400008f0eff */
[----:B------:R-:W-:Y:S02]  /*1980*/  LEA.HI.X.SX32 R193, R44, R17, 0x1, P2 ;  /* 0x000000112cc17211 */ /* 0x000fe400010f0eff */
[-C--:B------:R-:W-:Y:S02]  /*1990*/  LEA R242, P3, R78, R7.reuse, 0x1 ;  /* 0x000000074ef27211 */ /* 0x080fe400078608ff */
[----:B------:R-:W-:-:S02]  /*19a0*/  LEA R248, P0, R76, R7, 0x1 ;  /* 0x000000074cf87211 */ /* 0x000fc400078008ff */
[-C--:B------:R-:W-:Y:S02]  /*19b0*/  LEA R246, P1, R82, R7.reuse, 0x1 ;  /* 0x0000000752f67211 */ /* 0x080fe400078208ff */
[----:B------:R-:W-:Y:S01]  /*19c0*/  LEA R244, P2, R84, R7, 0x1 ;  /* 0x0000000754f47211 */ /* 0x000fe200078408ff */
[----:B--2---:R-:W-:Y:S01]  /*19d0*/  IMAD R122, R133, 0x2, R120 ;  /* 0x00000002857a7824 */ /* 0x004fe200078e0278 */
[-C--:B------:R-:W-:Y:S02]  /*19e0*/  LEA.HI.X.SX32 R243, R78, R17.reuse, 0x1, P3 ;  /* 0x000000114ef37211 */ /* 0x080fe400018f0eff */
[-C--:B------:R-:W-:Y:S02]  /*19f0*/  LEA.HI.X.SX32 R249, R76, R17.reuse, 0x1, P0 ;  /* 0x000000114cf97211 */ /* 0x080fe400000f0eff */
[-C--:B------:R-:W-:Y:S02]  /*1a00*/  LEA.HI.X.SX32 R247, R82, R17.reuse, 0x1, P1 ;  /* 0x0000001152f77211 */ /* 0x080fe400008f0eff */
[----:B------:R-:W-:-:S02]  /*1a10*/  LEA.HI.X.SX32 R245, R84, R17, 0x1, P2 ;  /* 0x0000001154f57211 */ /* 0x000fc400010f0eff */
[-C--:B------:R-:W-:Y:S02]  /*1a20*/  LEA R214, P3, R92, R7.reuse, 0x1 ;  /* 0x000000075cd67211 */ /* 0x080fe400078608ff */
[-C--:B------:R-:W-:Y:S02]  /*1a30*/  LEA R240, P0, R86, R7.reuse, 0x1 ;  /* 0x0000000756f07211 */ /* 0x080fe400078008ff */
[-C--:B------:R-:W-:Y:S02]  /*1a40*/  LEA R220, P1, R88, R7.reuse, 0x1 ;  /* 0x0000000758dc7211 */ /* 0x080fe400078208ff */
[----:B------:R-:W-:Y:S01]  /*1a50*/  LEA R218, P2, R90, R7, 0x1 ;  /* 0x000000075ada7211 */ /* 0x000fe200078408ff */
[----:B0-----:R-:W-:Y:S01]  /*1a60*/  IMAD R124, R133, 0x2, R122 ;  /* 0x00000002857c7824 */ /* 0x001fe200078e027a */
[-C--:B------:R-:W-:Y:S02]  /*1a70*/  LEA.HI.X.SX32 R215, R92, R17.reuse, 0x1, P3 ;  /* 0x000000115cd77211 */ /* 0x080fe400018f0eff */
[----:B------:R-:W-:-:S02]  /*1a80*/  LEA.HI.X.SX32 R241, R86, R17, 0x1, P0 ;  /* 0x0000001156f17211 */ /* 0x000fc400000f0eff */
[-C--:B------:R-:W-:Y:S02]  /*1a90*/  LEA.HI.X.SX32 R221, R88, R17.reuse, 0x1, P1 ;  /* 0x0000001158dd7211 */ /* 0x080fe400008f0eff */
[----:B------:R-:W-:Y:S02]  /*1aa0*/  LEA.HI.X.SX32 R219, R90, R17, 0x1, P2 ;  /* 0x000000115adb7211 */ /* 0x000fe400010f0eff */
[-C--:B------:R-:W-:Y:S02]  /*1ab0*/  LEA R178, P3, R100, R7.reuse, 0x1 ;  /* 0x0000000764b27211 */ /* 0x080fe400078608ff */
[-C--:B------:R-:W-:Y:S02]  /*1ac0*/  LEA R208, P0, R94, R7.reuse, 0x1 ;  /* 0x000000075ed07211 */ /* 0x080fe400078008ff */
[-C--:B------:R-:W-:Y:S02]  /*1ad0*/  LEA R204, P1, R96, R7.reuse, 0x1 ;  /* 0x0000000760cc7211 */ /* 0x080fe400078208ff */
[----:B------:R-:W-:Y:S01]  /*1ae0*/  LEA R180, P2, R98, R7, 0x1 ;  /* 0x0000000762b47211 */ /* 0x000fe200078408ff */
[----:B---3--:R-:W-:Y:S01]  /*1af0*/  IMAD R126, R133, 0x2, R124 ;  /* 0x00000002857e7824 */ /* 0x008fe200078e027c */
[----:B------:R0:W-:Y:S01]  /*1b00*/  STL.64 [R1+0x10], R196 ;  /* 0x000010c401007387 */ /* 0x0001e20000100a00 */
[----:B------:R-:W-:-:S02]  /*1b10*/  LEA.HI.X.SX32 R179, R100, R17, 0x1, P3 ;  /* 0x0000001164b37211 */ /* 0x000fc400018f0eff */
[-C--:B------:R-:W-:Y:S01]  /*1b20*/  LEA.HI.X.SX32 R209, R94, R17.reuse, 0x1, P0 ;  /* 0x000000115ed17211 */ /* 0x080fe200000f0eff */
[----:B------:R0:W-:Y:S01]  /*1b30*/  STL.64 [R1+0x8], R194 ;  /* 0x000008c201007387 */ /* 0x0001e20000100a00 */
[-C--:B------:R-:W-:Y:S02]  /*1b40*/  LEA.HI.X.SX32 R205, R96, R17.reuse, 0x1, P1 ;  /* 0x0000001160cd7211 */ /* 0x080fe400008f0eff */
[----:B------:R-:W-:Y:S01]  /*1b50*/  LEA.HI.X.SX32 R181, R98, R17, 0x1, P2 ;  /* 0x0000001162b57211 */ /* 0x000fe200010f0eff */
[----:B------:R0:W-:Y:S01]  /*1b60*/  STL.64 [R1], R192 ;  /* 0x000000c001007387 */ /* 0x0001e20000100a00 */
[-C--:B------:R-:W-:Y:S01]  /*1b70*/  LEA R170, P3, R108, R7.reuse, 0x1 ;  /* 0x000000076caa7211 */ /* 0x080fe200078608ff */
[----:B-1----:R-:W-:Y:S01]  /*1b80*/  IMAD R128, R133, 0x2, R126 ;  /* 0x0000000285807824 */ /* 0x002fe200078e027e */
[-C--:B------:R-:W-:Y:S02]  /*1b90*/  LEA R176, P0, R102, R7.reuse, 0x1 ;  /* 0x0000000766b07211 */ /* 0x080fe400078008ff */
[----:B------:R-:W-:-:S02]  /*1ba0*/  LEA R174, P1, R104, R7, 0x1 ;  /* 0x0000000768ae7211 */ /* 0x000fc400078208ff */
[----:B------:R-:W-:Y:S02]  /*1bb0*/  LEA R172, P2, R106, R7, 0x1 ;  /* 0x000000076aac7211 */ /* 0x000fe400078408ff */
[-C--:B------:R-:W-:Y:S01]  /*1bc0*/  LEA.HI.X.SX32 R171, R108, R17.reuse, 0x1, P3 ;  /* 0x000000116cab7211 */ /* 0x080fe200018f0eff */
[----:B------:R-:W-:Y:S01]  /*1bd0*/  IMAD R132, R133, 0x2, R128 ;  /* 0x0000000285847824 */ /* 0x000fe200078e0280 */
[-C--:B------:R-:W-:Y:S02]  /*1be0*/  LEA.HI.X.SX32 R177, R102, R17.reuse, 0x1, P0 ;  /* 0x0000001166b17211 */ /* 0x080fe400000f0eff */
[-C--:B------:R-:W-:Y:S02]  /*1bf0*/  LEA.HI.X.SX32 R175, R104, R17.reuse, 0x1, P1 ;  /* 0x0000001168af7211 */ /* 0x080fe400008f0eff */
[----:B------:R-:W-:Y:S02]  /*1c00*/  LEA.HI.X.SX32 R173, R106, R17, 0x1, P2 ;  /* 0x000000116aad7211 */ /* 0x000fe400010f0eff */
[----:B------:R-:W-:-:S02]  /*1c10*/  LEA R162, P3, R116, R7, 0x1 ;  /* 0x0000000774a27211 */ /* 0x000fc400078608ff */
[-C--:B------:R-:W-:Y:S02]  /*1c20*/  LEA R168, P0, R110, R7.reuse, 0x1 ;  /* 0x000000076ea87211 */ /* 0x080fe400078008ff */
[-C--:B------:R-:W-:Y:S02]  /*1c30*/  LEA R166, P1, R112, R7.reuse, 0x1 ;  /* 0x0000000770a67211 */ /* 0x080fe400078208ff */
[----:B------:R-:W-:Y:S01]  /*1c40*/  LEA R164, P2, R114, R7, 0x1 ;  /* 0x0000000772a47211 */ /* 0x000fe200078408ff */
[----:B------:R-:W-:Y:S01]  /*1c50*/  IMAD R3, R133, 0x2, R132 ;  /* 0x0000000285037824 */ /* 0x000fe200078e0284 */
[-C--:B------:R-:W-:Y:S02]  /*1c60*/  LEA.HI.X.SX32 R163, R116, R17.reuse, 0x1, P3 ;  /* 0x0000001174a37211 */ /* 0x080fe400018f0eff */
[-C--:B------:R-:W-:Y:S02]  /*1c70*/  LEA.HI.X.SX32 R169, R110, R17.reuse, 0x1, P0 ;  /* 0x000000116ea97211 */ /* 0x080fe400000f0eff */
[----:B------:R-:W-:-:S02]  /*1c80*/  LEA.HI.X.SX32 R167, R112, R17, 0x1, P1 ;  /* 0x0000001170a77211 */ /* 0x000fc400008f0eff */
[----:B------:R-:W-:Y:S02]  /*1c90*/  LEA.HI.X.SX32 R165, R114, R17, 0x1, P2 ;  /* 0x0000001172a57211 */ /* 0x000fe400010f0eff */
[-C--:B------:R-:W-:Y:S02]  /*1ca0*/  LEA R146, P3, R124, R7.reuse, 0x1 ;  /* 0x000000077c927211 */ /* 0x080fe400078608ff */
[----:B------:R-:W-:Y:S02]  /*1cb0*/  R2UR UR9, R130 ;  /* 0x00000000820972ca */ /* 0x000fe400000e0000 */
[----:B------:R-:W-:Y:S02]  /*1cc0*/  LOP3.LUT R5, R136, 0x3f, RZ, 0xc0, !PT ;  /* 0x0000003f88057812 */ /* 0x000fe400078ec0ff */
[-C--:B------:R-:W-:Y:S02]  /*1cd0*/  LEA R160, P0, R118, R7.reuse, 0x1 ;  /* 0x0000000776a07211 */ /* 0x080fe400078008ff */
[----:B------:R-:W-:-:S02]  /*1ce0*/  LEA R158, P1, R120, R7, 0x1 ;  /* 0x00000007789e7211 */ /* 0x000fc400078208ff */
[----:B------:R-:W-:Y:S02]  /*1cf0*/  LEA R156, P2, R122, R7, 0x1 ;  /* 0x000000077a9c7211 */ /* 0x000fe400078408ff */
[-C--:B------:R-:W-:Y:S01]  /*1d00*/  LEA.HI.X.SX32 R147, R124, R17.reuse, 0x1, P3 ;  /* 0x000000117c937211 */ /* 0x080fe200018f0eff */
[----:B------:R-:W-:Y:S01]  /*1d10*/  IMAD.SHL.U32 R5, R5, 0x2, RZ ;  /* 0x0000000205057824 */ /* 0x000fe200078e00ff */
[----:B------:R-:W-:Y:S02]  /*1d20*/  LOP3.LUT R6, R136, 0x40, RZ, 0xc0, !PT ;  /* 0x0000004088067812 */ /* 0x000fe400078ec0ff */
[-C--:B------:R-:W-:Y:S02]  /*1d30*/  LEA.HI.X.SX32 R161, R118, R17.reuse, 0x1, P0 ;  /* 0x0000001176a17211 */ /* 0x080fe400000f0eff */
[-C--:B------:R-:W-:Y:S02]  /*1d40*/  LEA.HI.X.SX32 R159, R120, R17.reuse, 0x1, P1 ;  /* 0x00000011789f7211 */ /* 0x080fe400008f0eff */
[----:B------:R-:W-:-:S02]  /*1d50*/  LEA.HI.X.SX32 R157, R122, R17, 0x1, P2 ;  /* 0x000000117a9d7211 */ /* 0x000fc400010f0eff */
[CC--:B------:R-:W-:Y:S02]  /*1d60*/  LEA R138, P3, R3.reuse, R7.reuse, 0x1 ;  /* 0x00000007038a7211 */ /* 0x0c0fe400078608ff */
[-C--:B------:R-:W-:Y:S02]  /*1d70*/  LEA R144, P0, R126, R7.reuse, 0x1 ;  /* 0x000000077e907211 */ /* 0x080fe400078008ff */
[-C--:B------:R-:W-:Y:S02]  /*1d80*/  LEA R142, P1, R128, R7.reuse, 0x1 ;  /* 0x00000007808e7211 */ /* 0x080fe400078208ff */
[----:B------:R-:W-:Y:S02]  /*1d90*/  LEA R140, P2, R132, R7, 0x1 ;  /* 0x00000007848c7211 */ /* 0x000fe400078408ff */
[-C--:B------:R-:W-:Y:S01]  /*1da0*/  LEA.HI.X.SX32 R139, R3, R17.reuse, 0x1, P3 ;  /* 0x00000011038b7211 */ /* 0x080fe200018f0eff */
[----:B------:R-:W-:Y:S01]  /*1db0*/  IMAD R3, R6, 0x80, R5 ;  /* 0x0000008006037824 */ /* 0x000fe200078e0205 */
[----:B------:R-:W-:-:S02]  /*1dc0*/  LEA.HI.X.SX32 R145, R126, R17, 0x1, P0 ;  /* 0x000000117e917211 */ /* 0x000fc400000f0eff */
[-C--:B------:R-:W-:Y:S02]  /*1dd0*/  LEA.HI.X.SX32 R143, R128, R17.reuse, 0x1, P1 ;  /* 0x00000011808f7211 */ /* 0x080fe400008f0eff */
[----:B------:R-:W-:Y:S01]  /*1de0*/  LEA.HI.X.SX32 R141, R132, R17, 0x1, P2 ;  /* 0x00000011848d7211 */ /* 0x000fe200010f0eff */
[----:B0-----:R-:W-:Y:S06]  /*1df0*/  BRA.U UP0, `(.L_x_5) ;  /* 0x0000000100187547 */ /* 0x001fec000b800000 */
[----:B------:R-:W-:Y:S01]  /*1e00*/  ELECT P0, URZ, PT ;  /* 0x0000000000ff782f */ /* 0x000fe20003800000 */
[----:B------:R-:W-:Y:S01]  /*1e10*/  IMAD.MOV.U32 R6, RZ, RZ, 0x1 ;  /* 0x00000001ff067424 */ /* 0x000fe200078e00ff */
[----:B------:R-:W-:Y:S01]  /*1e20*/  UMOV UR4, 0x40 ;  /* 0x0000004000047882 */ /* 0x000fe20000000000 */
[----:B------:R-:W-:Y:S01]  /*1e30*/  UVIRTCOUNT.DEALLOC.SMPOOL 0x80 ;  /* 0x000000800000784c */ /* 0x000fe20000000000 */
[----:B------:R-:W-:-:S09]  /*1e40*/  ULEA UR4, UR6, UR4, 0x18 ;  /* 0x0000000406047291 */ /* 0x000fd2000f8ec0ff */
[----:B------:R0:W-:Y:S03]  /*1e50*/  @P0 STS.U8 [UR4], R6 ;  /* 0x00000006ff000988 */ /* 0x0001e60008000004 */
.L_x_5:
[----:B------:R-:W-:Y:S01]  /*1e60*/  USHF.L.U32 UR4, UR23, 0x15, URZ ;  /* 0x0000001517047899 */ /* 0x000fe200080006ff */
[C---:B0-----:R-:W-:Y:S01]  /*1e70*/  LOP3.LUT R6, R3.reuse, 0x10, RZ, 0x3c, !PT ;  /* 0x0000001003067812 */ /* 0x041fe200078e3cff */
[----:B-----5:R-:W-:Y:S01]  /*1e80*/  STS.U16 [R3+UR10+0x400], R80 ;  /* 0x0004005003007988 */ /* 0x020fe2000800040a */
[C---:B------:R-:W-:Y:S01]  /*1e90*/  LOP3.LUT R8, R3.reuse, 0x20, RZ, 0x3c, !PT ;  /* 0x0000002003087812 */ /* 0x040fe200078e3cff */
[----:B------:R-:W-:Y:S01]  /*1ea0*/  ULOP3.LUT UR4, UR4, 0x600000, URZ, 0xc0, !UPT ;  /* 0x0060000004047892 */ /* 0x000fe2000f8ec0ff */
[----:B------:R-:W-:Y:S01]  /*1eb0*/  LOP3.LUT R10, R3, 0x30, RZ, 0x3c, !PT ;  /* 0x00000030030a7812 */ /* 0x000fe200078e3cff */
[----:B------:R-:W-:Y:S01]  /*1ec0*/  STS.U16 [R3+UR10+0x800], R74 ;  /* 0x0008004a03007988 */ /* 0x000fe2000800040a */
[----:B------:R-:W-:Y:S01]  /*1ed0*/  LOP3.LUT P2, RZ, R136, 0x7f, RZ, 0xc0, !PT ;  /* 0x0000007f88ff7812 */ /* 0x000fe2000784c0ff */
[----:B------:R-:W-:Y:S01]  /*1ee0*/  UIADD3 UR17, UPT, UPT, UR9, UR4, URZ ;  /* 0x0000000409117290 */ /* 0x000fe2000fffe0ff */
[----:B------:R-:W-:Y:S01]  /*1ef0*/  PRMT R7, RZ, 0x7610, R7 ;  /* 0x00007610ff077816 */ /* 0x000fe20000000007 */
[----:B------:R-:W-:Y:S01]  /*1f00*/  STS.U16 [R3+UR10+0x1000], R46 ;  /* 0x0010002e03007988 */ /* 0x000fe2000800040a */
[----:B------:R-:W-:Y:S01]  /*1f10*/  UMOV UR5, 0x1 ;  /* 0x0000000100057882 */ /* 0x000fe20000000000 */
[----:B------:R-:W-:Y:S01]  /*1f20*/  UIADD3 UR38, UPT, UPT, UR11, 0x80, URZ ;  /* 0x000000800b267890 */ /* 0x000fe2000fffe0ff */
[----:B------:R-:W-:Y:S01]  /*1f30*/  PRMT R19, RZ, 0x7610, R19 ;  /* 0x00007610ff137816 */ /* 0x000fe20000000013 */
[----:B------:R0:W-:Y:S01]  /*1f40*/  STS.U16 [R3+UR10+0x1400], R18 ;  /* 0x0014001203007988 */ /* 0x0001e2000800040a */
[----:B------:R-:W-:Y:S01]  /*1f50*/  PRMT R23, RZ, 0x7610, R23 ;  /* 0x00007610ff177816 */ /* 0x000fe20000000017 */
[----:B------:R-:W1:Y:S01]  /*1f60*/  LDCU.64 UR18, c[0x0][0x3d0] ;  /* 0x00007a00ff1277ac */ /* 0x000e620008000a00 */
[----:B------:R-:W-:Y:S01]  /*1f70*/  PRMT R27, RZ, 0x7610, R27 ;  /* 0x00007610ff1b7816 */ /* 0x000fe2000000001b */
[----:B------:R-:W-:Y:S01]  /*1f80*/  STS.U16 [R3+UR10+0xc00], R60 ;  /* 0x000c003c03007988 */ /* 0x000fe2000800040a */
[----:B------:R-:W-:Y:S01]  /*1f90*/  ISETP.LT.AND P0, PT, RZ, UR38, PT ;  /* 0x00000026ff007c0c */ /* 0x000fe2000bf01270 */
[----:B------:R-:W-:Y:S01]  /*1fa0*/  VOTEU.ALL UP1, P2 ;  /* 0x0000000000ff7886 */ /* 0x000fe20001020000 */
[----:B------:R-:W-:Y:S01]  /*1fb0*/  VOTEU.ALL UP2, P2 ;  /* 0x0000000000ff7886 */ /* 0x000fe20001040000 */
[----:B------:R2:W-:Y:S01]  /*1fc0*/  STS.U16 [R3+UR10+0x1800], R16 ;  /* 0x0018001003007988 */ /* 0x0005e2000800040a */
[----:B------:R-:W-:-:S02]  /*1fd0*/  PRMT R31, RZ, 0x7610, R31 ;  /* 0x00007610ff1f7816 */ /* 0x000fc4000000001f */
[----:B------:R-:W-:-:S04]  /*1fe0*/  @!UP1 UIADD3 UR6, UPT, UPT, -UR5, 0x100000, URZ ;  /* 0x0010000005069890 */ /* 0x000fc8000fffe1ff */
[----:B------:R-:W-:Y:S02]  /*1ff0*/  @!UP1 USHF.L.U32 UR7, UR6, 0xb, URZ ;  /* 0x0000000b06079899 */ /* 0x000fe400080006ff */
[----:B------:R-:W-:Y:S01]  /*2000*/  @!UP1 USHF.L.U32 UR6, UR6, 0x1, URZ ;  /* 0x0000000106069899 */ /* 0x000fe200080006ff */
[----:B------:R3:W-:Y:S01]  /*2010*/  STS.U16 [R3+UR10+0x1c00], R14 ;  /* 0x001c000e03007988 */ /* 0x0007e2000800040a */
[----:B0-----:R-:W-:Y:S02]  /*2020*/  PRMT R18, RZ, 0x7610, R18 ;  /* 0x00007610ff127816 */ /* 0x001fe40000000012 */
[----:B------:R-:W-:Y:S01]  /*2030*/  PRMT R35, RZ, 0x7610, R35 ;  /* 0x00007610ff237816 */ /* 0x000fe20000000023 */
[----:B------:R-:W-:Y:S01]  /*2040*/  STS.U16 [R3+UR10], R0 ;  /* 0x0000000003007988 */ /* 0x000fe2000800040a */
[----:B------:R-:W-:Y:S02]  /*2050*/  PRMT R17, RZ, 0x7610, R17 ;  /* 0x00007610ff117816 */ /* 0x000fe40000000011 */
[----:B--2---:R-:W-:Y:S01]  /*2060*/  PRMT R16, RZ, 0x7610, R16 ;  /* 0x00007610ff107816 */ /* 0x004fe20000000010 */
[----:B------:R-:W-:Y:S01]  /*2070*/  STS.U16 [R6+UR10+0x80], R68 ;  /* 0x0000804406007988 */ /* 0x000fe2000800040a */
[----:B------:R-:W-:-:S02]  /*2080*/  PRMT R21, RZ, 0x7610, R21 ;  /* 0x00007610ff157816 */ /* 0x000fc40000000015 */
[----:B---3--:R-:W-:Y:S01]  /*2090*/  PRMT R14, RZ, 0x7610, R14 ;  /* 0x00007610ff0e7816 */ /* 0x008fe2000000000e */
[----:B------:R0:W-:Y:S01]  /*20a0*/  STS.U16 [R6+UR10+0x480], R20 ;  /* 0x0004801406007988 */ /* 0x0001e2000800040a */
[----:B------:R-:W-:Y:S02]  /*20b0*/  PRMT R25, RZ, 0x7610, R25 ;  /* 0x00007610ff197816 */ /* 0x000fe40000000019 */
[----:B------:R-:W-:Y:S01]  /*20c0*/  PRMT R29, RZ, 0x7610, R29 ;  /* 0x00007610ff1d7816 */ /* 0x000fe2000000001d */
[----:B------:R2:W-:Y:S01]  /*20d0*/  STS.U16 [R6+UR10+0x880], R28 ;  /* 0x0008801c06007988 */ /* 0x0005e2000800040a */
[----:B------:R-:W-:Y:S02]  /*20e0*/  PRMT R33, RZ, 0x7610, R33 ;  /* 0x00007610ff217816 */ /* 0x000fe40000000021 */
[----:B------:R-:W-:Y:S01]  /*20f0*/  PRMT R37, RZ, 0x7610, R37 ;  /* 0x00007610ff257816 */ /* 0x000fe20000000025 */
[----:B------:R-:W-:Y:S01]  /*2100*/  STS.U16 [R6+UR10+0xc80], R41 ;  /* 0x000c802906007988 */ /* 0x000fe2000800040a */
[----:B------:R-:W-:Y:S03]  /*2110*/  STTM.x64 tmem[UR17], RZ ;  /* 0x000000ff000079ed */ /* 0x000fe60008340011 */
[----:B------:R3:W-:Y:S01]  /*2120*/  STS.U16 [R6+UR10+0x1080], R13 ;  /* 0x0010800d06007988 */ /* 0x0007e2000800040a */
[----:B0-----:R-:W-:-:S02]  /*2130*/  PRMT R20, RZ, 0x7610, R20 ;  /* 0x00007610ff147816 */ /* 0x001fc40000000014 */
[----:B--2---:R-:W-:Y:S01]  /*2140*/  PRMT R28, RZ, 0x7610, R28 ;  /* 0x00007610ff1c7816 */ /* 0x004fe2000000001c */
[----:B------:R-:W-:Y:S01]  /*2150*/  STS.U16 [R6+UR10+0x1480], R93 ;  /* 0x0014805d06007988 */ /* 0x000fe2000800040a */
[----:B------:R-:W-:Y:S01]  /*2160*/  ISETP.EQ.U32.AND P1, PT, RZ, UR23, P0 ;  /* 0x00000017ff007c0c */ /* 0x000fe20008722070 */
[----:B------:R-:W-:Y:S01]  /*2170*/  UIADD3 UR16, UPT, UPT, UR9, 0x40, URZ ;  /* 0x0000004009107890 */ /* 0x000fe2000fffe0ff */
[----:B------:R-:W-:Y:S01]  /*2180*/  LOP3.LUT R0, R0, 0xffff7fff, RZ, 0xc0, !PT ;  /* 0xffff7fff00007812 */ /* 0x000fe200078ec0ff */
[----:B------:R-:W-:Y:S01]  /*2190*/  STS.U16 [R6+UR10+0x1880], R107 ;  /* 0x0018806b06007988 */ /* 0x000fe2000800040a */
[----:B---3--:R-:W-:-:S03]  /*21a0*/  PRMT R13, RZ, 0x7610, R13 ;  /* 0x00007610ff0d7816 */ /* 0x008fc6000000000d */
[----:B------:R0:W-:Y:S01]  /*21b0*/  STS.U16 [R6+UR10+0x1c80], R121 ;  /* 0x001c807906007988 */ /* 0x0001e2000800040a */
[----:B------:R-:W-:-:S03]  /*21c0*/  @P2 LOP3.LUT R0, R0, 0x8000, RZ, 0xfc, !PT ;  /* 0x0000800000002812 */ /* 0x000fc600078efcff */
[----:B------:R2:W-:Y:S04]  /*21d0*/  STS.U16 [R8+UR10+0x100], R70 ;  /* 0x0001004608007988 */ /* 0x0005e8000800040a */
[----:B------:R-:W-:Y:S01]  /*21e0*/  STS.U16 [R8+UR10+0x500], R50 ;  /* 0x0005003208007988 */ /* 0x000fe2000800040a */
[----:B0-----:R-:W-:-:S03]  /*21f0*/  LOP3.LUT R6, R3, 0x40, RZ, 0x3c, !PT ;  /* 0x0000004003067812 */ /* 0x001fc600078e3cff */
[----:B------:R0:W-:Y:S01]  /*2200*/  STS.U16 [R8+UR10+0x900], R30 ;  /* 0x0009001e08007988 */ /* 0x0001e2000800040a */
[----:B--2---:R-:W2:Y:S03]  /*2210*/  LDC.64 R70, c[0x0][0x390] ;  /* 0x0000e400ff467b82 */ /* 0x004ea60000000a00 */
[----:B------:R-:W-:Y:S04]  /*2220*/  STS.U16 [R8+UR10+0xd00], R45 ;  /* 0x000d002d08007988 */ /* 0x000fe8000800040a */
[----:B------:R3:W-:Y:S01]  /*2230*/  STS.U16 [R8+UR10+0x1100], R15 ;  /* 0x0011000f08007988 */ /* 0x0007e2000800040a */
[----:B0-----:R-:W-:-:S03]  /*2240*/  PRMT R30, RZ, 0x7610, R30 ;  /* 0x00007610ff1e7816 */ /* 0x001fc6000000001e */
[----:B------:R-:W-:Y:S04]  /*2250*/  STS.U16 [R8+UR10+0x1500], R95 ;  /* 0x0015005f08007988 */ /* 0x000fe8000800040a */
[----:B------:R-:W-:Y:S01]  /*2260*/  STS.U16 [R8+UR10+0x1900], R109 ;  /* 0x0019006d08007988 */ /* 0x000fe2000800040a */
[----:B---3--:R-:W-:-:S03]  /*2270*/  PRMT R15, RZ, 0x7610, R15 ;  /* 0x00007610ff0f7816 */ /* 0x008fc6000000000f */
[----:B------:R0:W-:Y:S04]  /*2280*/  STS.U16 [R8+UR10+0x1d00], R123 ;  /* 0x001d007b08007988 */ /* 0x0001e8000800040a */
[----:B------:R-:W-:Y:S04]  /*2290*/  STS.U16 [R10+UR10+0x180], R54 ;  /* 0x000180360a007988 */ /* 0x000fe8000800040a */
[----:B------:R3:W-:Y:S01]  /*22a0*/  STS.U16 [R10+UR10+0x580], R22 ;  /* 0x000580160a007988 */ /* 0x0007e2000800040a */
[----:B0-----:R-:W-:-:S03]  /*22b0*/  LOP3.LUT R8, R3, 0x50, RZ, 0x3c, !PT ;  /* 0x0000005003087812 */ /* 0x001fc600078e3cff */
[----:B------:R0:W-:Y:S04]  /*22c0*/  STS.U16 [R10+UR10+0x980], R32 ;  /* 0x000980200a007988 */ /* 0x0001e8000800040a */
[----:B------:R-:W-:Y:S01]  /*22d0*/  STS.U16 [R10+UR10+0xd80], R73 ;  /* 0x000d80490a007988 */ /* 0x000fe2000800040a */
[----:B---3--:R-:W-:-:S03]  /*22e0*/  PRMT R22, RZ, 0x7610, R22 ;  /* 0x00007610ff167816 */ /* 0x008fc60000000016 */
[----:B------:R3:W-:Y:S01]  /*22f0*/  STS.U16 [R10+UR10+0x1180], R9 ;  /* 0x001180090a007988 */ /* 0x0007e2000800040a */
[----:B0-----:R-:W-:-:S03]  /*2300*/  PRMT R32, RZ, 0x7610, R32 ;  /* 0x00007610ff207816 */ /* 0x001fc60000000020 */
[----:B------:R-:W-:Y:S04]  /*2310*/  STS.U16 [R10+UR10+0x1580], R97 ;  /* 0x001580610a007988 */ /* 0x000fe8000800040a */
[----:B------:R-:W-:Y:S01]  /*2320*/  STS.U16 [R10+UR10+0x1980], R111 ;  /* 0x0019806f0a007988 */ /* 0x000fe2000800040a */
[----:B---3--:R-:W-:-:S03]  /*2330*/  PRMT R9, RZ, 0x7610, R9 ;  /* 0x00007610ff097816 */ /* 0x008fc60000000009 */
[----:B------:R0:W-:Y:S04]  /*2340*/  STS.U16 [R10+UR10+0x1d80], R125 ;  /* 0x001d807d0a007988 */ /* 0x0001e8000800040a */
[----:B------:R-:W-:Y:S04]  /*2350*/  STS.U16 [R6+UR10+0x200], R42 ;  /* 0x0002002a06007988 */ /* 0x000fe8000800040a */
[----:B------:R-:W-:Y:S01]  /*2360*/  STS.U16 [R6+UR10+0x600], R58 ;  /* 0x0006003a06007988 */ /* 0x000fe2000800040a */
[C---:B0-----:R-:W-:Y:S02]  /*2370*/  LOP3.LUT R10, R3.reuse, 0x60, RZ, 0x3c, !PT ;  /* 0x00000060030a7812 */ /* 0x041fe400078e3cff */
[----:B------:R-:W-:Y:S01]  /*2380*/  LOP3.LUT R3, R3, 0x70, RZ, 0x3c, !PT ;  /* 0x0000007003037812 */ /* 0x000fe200078e3cff */
[----:B------:R-:W-:Y:S04]  /*2390*/  STS.U16 [R6+UR10+0xa00], R52 ;  /* 0x000a003406007988 */ /* 0x000fe8000800040a */
[----:B------:R-:W-:Y:S04]  /*23a0*/  STS.U16 [R6+UR10+0xe00], R66 ;  /* 0x000e004206007988 */ /* 0x000fe8000800040a */
[----:B------:R0:W-:Y:S04]  /*23b0*/  STS.U16 [R6+UR10+0x1200], R11 ;  /* 0x0012000b06007988 */ /* 0x0001e8000800040a */
[----:B------:R-:W-:Y:S04]  /*23c0*/  STS.U16 [R6+UR10+0x1600], R99 ;  /* 0x0016006306007988 */ /* 0x000fe8000800040a */
[----:B------:R-:W-:Y:S01]  /*23d0*/  STS.U16 [R6+UR10+0x1a00], R113 ;  /* 0x001a007106007988 */ /* 0x000fe2000800040a */
[----:B0-----:R-:W-:-:S03]  /*23e0*/  PRMT R11, RZ, 0x7610, R11 ;  /* 0x00007610ff0b7816 */ /* 0x001fc6000000000b */
[----:B------:R0:W-:Y:S04]  /*23f0*/  STS.U16 [R6+UR10+0x1e00], R127 ;  /* 0x001e007f06007988 */ /* 0x0001e8000800040a */
[----:B------:R-:W-:Y:S04]  /*2400*/  STS.U16 [R8+UR10+0x280], R48 ;  /* 0x0002803008007988 */ /* 0x000fe8000800040a */
[----:B------:R3:W-:Y:S01]  /*2410*/  STS.U16 [R8+UR10+0x680], R24 ;  /* 0x0006801808007988 */ /* 0x0007e2000800040a */
[----:B0-----:R-:W-:-:S03]  /*2420*/  PRMT R6, RZ, 0x7610, R6 ;  /* 0x00007610ff067816 */ /* 0x001fc60000000006 */
[----:B------:R0:W-:Y:S04]  /*2430*/  STS.U16 [R8+UR10+0xa80], R34 ;  /* 0x000a802208007988 */ /* 0x0001e8000800040a */
[----:B------:R-:W-:Y:S01]  /*2440*/  STS.U16 [R8+UR10+0xe80], R77 ;  /* 0x000e804d08007988 */ /* 0x000fe2000800040a */
[----:B---3--:R-:W-:-:S03]  /*2450*/  PRMT R24, RZ, 0x7610, R24 ;  /* 0x00007610ff187816 */ /* 0x008fc60000000018 */
[----:B------:R-:W-:Y:S01]  /*2460*/  STS.U16 [R8+UR10+0x1280], R87 ;  /* 0x0012805708007988 */ /* 0x000fe2000800040a */
[----:B0-----:R-:W-:-:S03]  /*2470*/  PRMT R34, RZ, 0x7610, R34 ;  /* 0x00007610ff227816 */ /* 0x001fc60000000022 */
        /* <DEDUP_REMOVED lines=8> */
[----:B------:R-:W-:Y:S01]  /*2500*/  STS.U16 [R10+UR10+0x1300], R89 ;  /* 0x001300590a007988 */ /* 0x000fe2000800040a */
[----:B0-----:R-:W-:-:S03]  /*2510*/  PRMT R36, RZ, 0x7610, R36 ;  /* 0x00007610ff247816 */ /* 0x001fc60000000024 */
[----:B------:R-:W-:Y:S04]  /*2520*/  STS.U16 [R10+UR10+0x1700], R103 ;  /* 0x001700670a007988 */ /* 0x000fe8000800040a */
[----:B------:R-:W-:Y:S04]  /*2530*/  STS.U16 [R10+UR10+0x1b00], R117 ;  /* 0x001b00750a007988 */ /* 0x000fe8000800040a */
[----:B------:R0:W-:Y:S04]  /*2540*/  STS.U16 [R10+UR10+0x1f00], R79 ;  /* 0x001f004f0a007988 */ /* 0x0001e8000800040a */
[----:B------:R-:W-:Y:S04]  /*2550*/  STS.U16 [R3+UR10+0x380], R62 ;  /* 0x0003803e03007988 */ /* 0x000fe8000800040a */
[----:B------:R3:W-:Y:S01]  /*2560*/  STS.U16 [R3+UR10+0x780], R26 ;  /* 0x0007801a03007988 */ /* 0x0007e2000800040a */
[----:B0-----:R-:W-:-:S03]  /*2570*/  PRMT R10, RZ, 0x7610, R10 ;  /* 0x00007610ff0a7816 */ /* 0x001fc6000000000a */
[----:B------:R-:W-:Y:S04]  /*2580*/  STS.U16 [R3+UR10+0xb80], R38 ;  /* 0x000b802603007988 */ /* 0x000fe8000800040a */
[----:B------:R-:W-:Y:S01]  /*2590*/  STS.U16 [R3+UR10+0xf80], R85 ;  /* 0x000f805503007988 */ /* 0x000fe2000800040a */
[----:B---3--:R-:W-:-:S03]  /*25a0*/  PRMT R26, RZ, 0x7610, R26 ;  /* 0x00007610ff1a7816 */ /* 0x008fc6000000001a */
[----:B------:R-:W-:Y:S04]  /*25b0*/  STS.U16 [R3+UR10+0x1380], R91 ;  /* 0x0013805b03007988 */ /* 0x000fe8000800040a */
[----:B------:R-:W-:Y:S04]  /*25c0*/  STS.U16 [R3+UR10+0x1780], R105 ;  /* 0x0017806903007988 */ /* 0x000fe8000800040a */
[----:B------:R-:W-:Y:S04]  /*25d0*/  STS.U16 [R3+UR10+0x1b80], R119 ;  /* 0x001b807703007988 */ /* 0x000fe8000800040a */
[----:B------:R0:W-:Y:S01]  /*25e0*/  STS.U16 [R3+UR10+0x1f80], R12 ;  /* 0x001f800c03007988 */ /* 0x0001e2000800040a */
[----:B------:R-:W3:Y:S02]  /*25f0*/  FENCE.VIEW.ASYNC.T ;  /* 0x00000000000073c6 */ /* 0x000ee40000000200 */
[----:B---3--:R-:W-:Y:S01]  /*2600*/  BAR.SYNC.DEFER_BLOCKING 0x0 ;  /* 0x0000000000007b1d */ /* 0x008fe20000010000 */
[----:B0-----:R-:W-:-:S07]  /*2610*/  PRMT R12, RZ, 0x7610, R12 ;  /* 0x00007610ff0c7816 */ /* 0x001fce000000000c */
[----:B------:R-:W0:Y:S01]  /*2620*/  LDC R3, c[0x0][0x3d8] ;  /* 0x0000f600ff037b82 */ /* 0x000e220000000800 */
[----:B------:R-:W3:Y:S02]  /*2630*/  FENCE.VIEW.ASYNC.S ;  /* 0x00000000000073c6 */ /* 0x000ee40000000000 */
[----:B---3--:R3:W4:Y:S05]  /*2640*/  @!UP2 SYNCS.EXCH.64 URZ, [UR10+0xa000], UR6 ;  /* 0x00a000060affa5b2 */ /* 0x00872a0008000100 */
[----:B----4-:R-:W-:Y:S06]  /*2650*/  BAR.SYNC.DEFER_BLOCKING 0x0 ;  /* 0x0000000000007b1d */ /* 0x010fec0000010000 */
[----:B------:R-:W4:Y:S04]  /*2660*/  @P0 LDG.E.U16 R6, desc[UR30][R196.64] ;  /* 0x0000001ec4060981 */ /* 0x000f28000c1e1500 */
[----:B------:R-:W2:Y:S04]  /*2670*/  @P0 LDG.E.U16 R10, desc[UR30][R248.64] ;  /* 0x0000001ef80a0981 */ /* 0x000ea8000c1e1500 */
        /* <DEDUP_REMOVED lines=29> */
[----:B------:R-:W2:Y:S01]  /*2850*/  @P0 LDG.E.U16 R37, desc[UR30][R138.64] ;  /* 0x0000001e8a250981 */ /* 0x000ea2000c1e1500 */
[----:B------:R-:W-:Y:S01]  /*2860*/  SHF.R.S32.HI R38, RZ, 0x6, R136 ;  /* 0x00000006ff267819 */ /* 0x000fe20000011488 */
[----:B---3--:R-:W-:-:S04]  /*2870*/  @!UP1 UIADD3 UR6, UPT, UPT, -UR5, 0x100000, URZ ;  /* 0x0010000005069890 */ /* 0x008fc8000fffe1ff */
[----:B------:R-:W-:Y:S02]  /*2880*/  @!UP1 USHF.L.U32 UR7, UR6, 0xb, URZ ;  /* 0x0000000b06079899 */ /* 0x000fe400080006ff */
[----:B------:R-:W-:Y:S01]  /*2890*/  @!UP1 USHF.L.U32 UR6, UR6, 0x1, URZ ;  /* 0x0000000106069899 */ /* 0x000fe200080006ff */
[----:B------:R-:W-:Y:S01]  /*28a0*/  SGXT R38, R38, 0x1 ;  /* 0x000000012626781a */ /* 0x000fe20000000200 */
[----:B------:R-:W-:Y:S01]  /*28b0*/  VOTEU.ALL UP2, P2 ;  /* 0x0000000000ff7886 */ /* 0x000fe20001040000 */
[----:B------:R-:W-:-:S04]  /*28c0*/  @!UP1 UIADD3 UR4, UPT, UPT, -UR5, 0x100000, URZ ;  /* 0x0010000005049890 */ /* 0x000fc8000fffe1ff */
[----:B------:R-:W-:Y:S02]  /*28d0*/  @!UP1 USHF.L.U32 UR5, UR4, 0xb, URZ ;  /* 0x0000000b04059899 */ /* 0x000fe400080006ff */
[----:B------:R-:W-:Y:S01]  /*28e0*/  @!UP1 USHF.L.U32 UR4, UR4, 0x1, URZ ;  /* 0x0000000104049899 */ /* 0x000fe200080006ff */
[----:B------:R-:W-:-:S04]  /*28f0*/  LOP3.LUT R5, R5, 0x90, R38, 0x78, !PT ;  /* 0x0000009005057812 */ /* 0x000fc800078e7826 */
[C---:B------:R-:W-:Y:S01]  /*2900*/  LOP3.LUT R38, R5.reuse, 0x20, RZ, 0x3c, !PT ;  /* 0x0000002005267812 */ /* 0x040fe200078e3cff */
[----:B------:R3:W1:Y:S01]  /*2910*/  @!UP2 SYNCS.EXCH.64 URZ, [UR10+0xa008], UR6 ;  /* 0x00a008060affa5b2 */ /* 0x0006620008000100 */
[C---:B------:R-:W-:Y:S01]  /*2920*/  LOP3.LUT R39, R5.reuse, 0x40, RZ, 0x3c, !PT ;  /* 0x0000004005277812 */ /* 0x040fe200078e3cff */
[----:B------:R-:W-:Y:S01]  /*2930*/  VOTEU.ALL UP2, P2 ;  /* 0x0000000000ff7886 */ /* 0x000fe20001040000 */
[----:B0-----:R-:W-:Y:S01]  /*2940*/  IMAD R80, R4, R3, RZ ;  /* 0x0000000304507224 */ /* 0x001fe200078e02ff */
[----:B---3--:R-:W-:Y:S02]  /*2950*/  UIADD3 UR6, UPT, UPT, UR10, 0x6000, URZ ;  /* 0x000060000a067890 */ /* 0x008fe4000fffe0ff */
[----:B----4-:R0:W-:Y:S04]  /*2960*/  STS.U16 [R5+UR10+0x4000], R6 ;  /* 0x0040000605007988 */ /* 0x0101e8000800040a */
[----:B--2---:R2:W-:Y:S04]  /*2970*/  STS.U16 [R5+UR10+0x4400], R10 ;  /* 0x0044000a05007988 */ /* 0x0045e8000800040a */
[----:B------:R2:W-:Y:S01]  /*2980*/  STS.U16 [R5+UR10+0x4800], R14 ;  /* 0x0048000e05007988 */ /* 0x0005e2000800040a */
[----:B0-----:R-:W-:-:S03]  /*2990*/  LOP3.LUT R6, R5, 0x60, RZ, 0x3c, !PT ;  /* 0x0000006005067812 */ /* 0x001fc600078e3cff */
[----:B------:R2:W-:Y:S04]  /*29a0*/  STS.U16 [R5+UR10+0x4c00], R18 ;  /* 0x004c001205007988 */ /* 0x0005e8000800040a */
        /* <DEDUP_REMOVED lines=27> */
[----:B------:R2:W-:Y:S01]  /*2b60*/  STS.U16 [R6+UR10+0x5f00], R37 ;  /* 0x005f002506007988 */ /* 0x0005e2000800040a */
[----:B-1----:R0:W-:Y:S06]  /*2b70*/  MEMBAR.ALL.CTA ;  /* 0x0000000000007992 */ /* 0x0021ec0000008000 */
[----:B0-----:R-:W-:Y:S04]  /*2b80*/  FENCE.VIEW.ASYNC.S ;  /* 0x00000000000073c6 */ /* 0x001fe80000000000 */
[----:B------:R-:W0:Y:S02]  /*2b90*/  FENCE.VIEW.ASYNC.S ;  /* 0x00000000000073c6 */ /* 0x000e240000000000 */
[----:B0-----:R2:W0:Y:S02]  /*2ba0*/  @!UP2 SYNCS.EXCH.64 URZ, [UR10+0x6000], UR4 ;  /* 0x006000040affa5b2 */ /* 0x0014240008000100 */
[----:B0-----:R-:W-:Y:S06]  /*2bb0*/  BAR.SYNC.DEFER_BLOCKING 0x0 ;  /* 0x0000000000007b1d */ /* 0x001fec0000010000 */
[----:B--2---:R-:W-:Y:S05]  /*2bc0*/  @!P1 BRA `(.L_x_6) ;  /* 0x0000000000889947 */ /* 0x004fea0003800000 */
[----:B------:R-:W-:Y:S02]  /*2bd0*/  UIADD3 UR4, UPT, UPT, UR10, 0x4000, URZ ;  /* 0x000040000a047890 */ /* 0x000fe4000fffe0ff */
[----:B------:R-:W-:Y:S02]  /*2be0*/  USHF.R.U32.HI UR12, URZ, 0x4, UR10 ;  /* 0x00000004ff0c7899 */ /* 0x000fe4000801160a */
[----:B------:R-:W-:Y:S02]  /*2bf0*/  USHF.R.U32.HI UR4, URZ, 0x4, UR4 ;  /* 0x00000004ff047899 */ /* 0x000fe40008011604 */
[----:B------:R-:W-:Y:S02]  /*2c00*/  USGXT.U32 UR12, UR12, 0xe ;  /* 0x0000000e0c0c789a */ /* 0x000fe40008000000 */
[----:B------:R-:W-:Y:S02]  /*2c10*/  USGXT.U32 UR14, UR4, 0xe ;  /* 0x0000000e040e789a */ /* 0x000fe40008000000 */
[----:B------:R-:W-:-:S02]  /*2c20*/  UIADD3 UR32, UP2, UPT, UR12, 0x2000080, URZ ;  /* 0x020000800c207890 */ /* 0x000fc4000ff5e0ff */
[----:B------:R-:W-:Y:S01]  /*2c30*/  UIADD3 UR34, UP3, UPT, UR14, 0x2, URZ ;  /* 0x000000020e227890 */ /* 0x000fe2000ff7e0ff */
[----:B------:R-:W-:Y:S01]  /*2c40*/  UMOV UR4, URZ ;  /* 0x000000ff00047c82 */ /* 0x000fe20008000000 */
[----:B------:R-:W-:Y:S01]  /*2c50*/  UMOV UR5, URZ ;  /* 0x000000ff00057c82 */ /* 0x000fe20008000000 */
[----:B------:R-:W-:Y:S02]  /*2c60*/  UIADD3.X UR33, UPT, UPT, UR4, 0x40004040, URZ, UP2, !UPT ;  /* 0x4000404004217890 */ /* 0x000fe400097fe4ff */
[----:B------:R-:W-:Y:S02]  /*2c70*/  UIADD3.X UR35, UPT, UPT, UR5, 0x40004040, URZ, UP3, !UPT ;  /* 0x4000404005237890 */ /* 0x000fe40009ffe4ff */
[----:B------:R-:W-:Y:S02]  /*2c80*/  ULOP3.LUT UR12, UR12, 0x2000000, URZ, 0xfc, !UPT ;  /* 0x020000000c0c7892 */ /* 0x000fe4000f8efcff */
[----:B------:R-:W-:Y:S02]  /*2c90*/  UIADD3.64 UR20, UPT, UPT, UR32, 0x80, URZ ;  /* 0x0000008020147897 */ /* 0x000fe4000fffe0ff */
[----:B------:R-:W-:-:S02]  /*2ca0*/  UIADD3.64 UR24, UPT, UPT, UR34, 0x2, URZ ;  /* 0x0000000222187897 */ /* 0x000fc4000fffe0ff */
[----:B------:R-:W-:Y:S02]  /*2cb0*/  UIADD3.64 UR26, UPT, UPT, UR32, 0x100, URZ ;  /* 0x00000100201a7897 */ /* 0x000fe4000fffe0ff */
[----:B------:R-:W-:Y:S01]  /*2cc0*/  UIADD3.64 UR28, UPT, UPT, UR34, 0x4, URZ ;  /* 0x00000004221c7897 */ /* 0x000fe2000fffe0ff */
[----:B------:R-:W-:Y:S01]  /*2cd0*/  UMOV UR36, 0x0 ;  /* 0x0000000000247882 */ /* 0x000fe20000000000 */
[----:B------:R-:W-:Y:S01]  /*2ce0*/  UMOV UR37, 0x8108490 ;  /* 0x0810849000257882 */ /* 0x000fe20000000000 */
[----:B------:R-:W-:Y:S01]  /*2cf0*/  UMOV UR13, 0x40004040 ;  /* 0x40004040000d7882 */ /* 0x000fe20000000000 */
[----:B------:R-:W-:Y:S01]  /*2d00*/  UMOV UR15, 0x40004040 ;  /* 0x40004040000f7882 */ /* 0x000fe20000000000 */
[----:B------:R-:W-:Y:S01]  /*2d10*/  UMOV UR40, 0x0 ;  /* 0x0000000000287882 */ /* 0x000fe20000000000 */
[----:B------:R-:W-:Y:S01]  /*2d20*/  UMOV UR41, 0x8108490 ;  /* 0x0810849000297882 */ /* 0x000fe20000000000 */
[----:B------:R-:W-:Y:S01]  /*2d30*/  UMOV UR42, 0x0 ;  /* 0x00000000002a7882 */ /* 0x000fe20000000000 */
[----:B------:R-:W-:Y:S01]  /*2d40*/  UMOV UR43, 0x8108490 ;  /* 0x08108490002b7882 */ /* 0x000fe20000000000 */
[----:B------:R-:W-:Y:S01]  /*2d50*/  UMOV UR4, UR6 ;  /* 0x0000000600047c82 */ /* 0x000fe20008000000 */
[----:B------:R0:W-:Y:S01]  /*2d60*/  UTCHMMA gdesc[UR12], gdesc[UR14], tmem[UR16], tmem[UR36], idesc[UR37], !UPT ;  /* 0x00ff240e0c0075ea */ /* 0x0001e2000f800010 */
[----:B------:R-:W-:Y:S01]  /*2d70*/  UMOV UR44, 0x0 ;  /* 0x00000000002c7882 */ /* 0x000fe20000000000 */
[----:B------:R-:W-:Y:S01]  /*2d80*/  UMOV UR45, 0x8108490 ;  /* 0x08108490002d7882 */ /* 0x000fe20000000000 */
[----:B------:R0:W-:Y:S01]  /*2d90*/  UTCHMMA gdesc[UR32], gdesc[UR34], tmem[UR16], tmem[UR40], idesc[UR41], UPT ;  /* 0x00ff2822200075ea */ /* 0x0001e2000b800010 */
[----:B------:R-:W-:Y:S01]  /*2da0*/  UMOV UR4, UR4 ;  /* 0x0000000400047c82 */ /* 0x000fe20008000000 */
[----:B------:R0:W-:Y:S01]  /*2db0*/  UTCHMMA gdesc[UR20], gdesc[UR24], tmem[UR16], tmem[UR42], idesc[UR43], UPT ;  /* 0x00ff2a18140075ea */ /* 0x0001e2000b800010 */
[----:B------:R0:W-:Y:S01]  /*2dc0*/  UTCHMMA gdesc[UR26], gdesc[UR28], tmem[UR16], tmem[UR44], idesc[UR45], UPT ;  /* 0x00ff2c1c1a0075ea */ /* 0x0001e2000b800010 */
[----:B------:R0:W-:Y:S01]  /*2dd0*/  UTCBAR [UR4], URZ ;  /* 0x000000ff040073e9 */ /* 0x0001e200080000ff */
[----:B------:R-:W-:Y:S01]  /*2de0*/  NOP ;  /* 0x0000000000007918 */ /* 0x000fe20000000000 */
.L_x_6:
[----:B------:R-:W-:Y:S05]  /*2df0*/  @!P0 BRA `(.L_x_7) ;  /* 0x0000000000088947 */ /* 0x000fea0003800000 */
[----:B------:R-:W1:Y:S02]  /*2e00*/  SYNCS.PHASECHK.TRANS64.TRYWAIT P2, [UR10+0x6000], RZ ;  /* 0x006000ffff0075a7 */ /* 0x000e64000804110a */
[----:B-1----:R-:W-:Y:S05]  /*2e10*/  @!P2 BRA `(.L_x_8) ;  /* 0x000000b8000ca947 */ /* 0x002fea0003800000 */
.L_x_7:
[----:B------:R-:W-:Y:S01]  /*2e20*/  BAR.SYNC.DEFER_BLOCKING 0x0 ;  /* 0x0000000000007b1d */ /* 0x000fe20000010000 */
[----:B------:R-:W-:Y:S01]  /*2e30*/  IMAD R82, R3, 0x2, R80 ;  /* 0x0000000203527824 */ /* 0x000fe200078e0250 */
[----:B0-----:R-:W-:Y:S01]  /*2e40*/  UIMAD UR4, UR8, UR18, URZ ;  /* 0x00000012080472a4 */ /* 0x001fe2000f8e02ff */
[----:B------:R-:W-:Y:S01]  /*2e50*/  IMAD R69, R69, UR19, RZ ;  /* 0x0000001345457c24 */ /* 0x000fe2000f8e02ff */
[----:B------:R-:W-:Y:S01]  /*2e60*/  UISETP.GT.AND UP2, UPT, UR11, -0x1, UPT ;  /* 0xffffffff0b00788c */ /* 0x000fe2000bf44270 */
[----:B------:R-:W-:Y:S01]  /*2e70*/  IMAD R84, R3, 0x2, R82 ;  /* 0x0000000203547824 */ /* 0x000fe200078e0252 */
[----:B------:R-:W0:Y:S01]  /*2e80*/  LDCU UR7, c[0x0][0x3a8] ;  /* 0x00007500ff0777ac */ /* 0x000e220008000800 */
[C---:B------:R-:W-:Y:S01]  /*2e90*/  IMAD.SHL.U32 R73, R69.reuse, 0x2, RZ ;  /* 0x0000000245497824 */ /* 0x040fe200078e00ff */
[----:B------:R-:W0:Y:S01]  /*2ea0*/  LDTM.x64 R4, tmem[UR17+0x40] ;  /* 0x00004011000479ee */ /* 0x000e220008340000 */
[----:B------:R-:W-:Y:S01]  /*2eb0*/  IMAD.HI R78, R69, 0x2, RZ ;  /* 0x00000002454e7827 */ /* 0x000fe200078e02ff */
[C---:B------:R-:W-:Y:S01]  /*2ec0*/  LEA R86, R3.reuse, R84, 0x1 ;  /* 0x0000005403567211 */ /* 0x040fe200078e08ff */
[----:B------:R-:W-:Y:S01]  /*2ed0*/  USHF.L.U32 UR5, UR4, 0x1, URZ ;  /* 0x0000000104057899 */ /* 0x000fe200080006ff */
[----:B------:R-:W-:Y:S01]  /*2ee0*/  PLOP3.LUT P4, PT, PT, PT, UP2, 0x80, 0x8 ;  /* 0x000000000008781c */ /* 0x000fe20003f8f028 */
[----:B------:R-:W1:Y:S01]  /*2ef0*/  S2R R189, SR_TID.X ;  /* 0x0000000000bd7919 */ /* 0x000e620000002100 */
[----:B------:R-:W-:Y:S01]  /*2f00*/  PRMT R188, RZ, 0x7610, R188 ;  /* 0x00007610ffbc7816 */ /* 0x000fe200000000bc */
[----:B------:R-:W-:Y:S01]  /*2f10*/  IMAD R88, R3, 0x2, R86 ;  /* 0x0000000203587824 */ /* 0x000fe200078e0256 */
[----:B------:R-:W-:-:S02]  /*2f20*/  PRMT R186, RZ, 0x7610, R186 ;  /* 0x00007610ffba7816 */ /* 0x000fc400000000ba */
[----:B------:R-:W-:Y:S01]  /*2f30*/  IADD3 R70, P2, P3, R73, UR5, R70 ;  /* 0x0000000549467c10 */ /* 0x000fe2000fb5e046 */
[C---:B------:R-:W-:Y:S01]  /*2f40*/  IMAD R90, R3.reuse, 0x2, R88 ;  /* 0x00000002035a7824 */ /* 0x040fe200078e0258 */
[----:B------:R-:W-:Y:S01]  /*2f50*/  UIMAD.WIDE UR4, UR4, 0x2, URZ ;  /* 0x00000002040478a5 */ /* 0x000fe2000f8e02ff */
[----:B------:R-:W-:Y:S02]  /*2f60*/  PRMT R184, RZ, 0x7610, R184 ;  /* 0x00007610ffb87816 */ /* 0x000fe400000000b8 */
[C---:B------:R-:W-:Y:S01]  /*2f70*/  IMAD R94, R3.reuse, 0x2, R90 ;  /* 0x00000002035e7824 */ /* 0x040fe200078e025a */
[----:B------:R-:W-:Y:S02]  /*2f80*/  PRMT R182, RZ, 0x7610, R182 ;  /* 0x00007610ffb67816 */ /* 0x000fe400000000b6 */
[----:B------:R-:W-:Y:S02]  /*2f90*/  PRMT R154, RZ, 0x7610, R154 ;  /* 0x00007610ff9a7816 */ /* 0x000fe4000000009a */
[----:B------:R-:W-:Y:S01]  /*2fa0*/  PRMT R152, RZ, 0x7610, R152 ;  /* 0x00007610ff987816 */ /* 0x000fe20000000098 */
[----:B0-----:R-:W-:Y:S01]  /*2fb0*/  FMUL R198, R36, UR7 ;  /* 0x0000000724c67c20 */ /* 0x001fe20008400000 */
[----:B------:R-:W-:-:S02]  /*2fc0*/  IMAD R36, R3, 0x2, R94 ;  /* 0x0000000203247824 */ /* 0x000fc400078e025e */
[----:B------:R-:W-:Y:S01]  /*2fd0*/  FMUL R210, R20, UR7 ;  /* 0x0000000714d27c20 */ /* 0x000fe20008400000 */
[----:B------:R-:W-:Y:S01]  /*2fe0*/  FMUL R20, R37, UR7 ;  /* 0x0000000725147c20 */ /* 0x000fe20008400000 */
[----:B------:R-:W-:Y:S01]  /*2ff0*/  FMUL R236, R38, UR7 ;  /* 0x0000000726ec7c20 */ /* 0x000fe20008400000 */
[----:B------:R-:W-:Y:S01]  /*3000*/  IADD3.X R37, PT, PT, R78, UR5, R71, P2, P3 ;  /* 0x000000054e257c10 */ /* 0x000fe200097e6447 */
[C---:B------:R-:W-:Y:S01]  /*3010*/  IMAD R38, R3.reuse, 0x2, R36 ;  /* 0x0000000203267824 */ /* 0x040fe200078e0224 */
[-C--:B------:R-:W-:Y:S01]  /*3020*/  LEA R136, P2, R80, R70.reuse, 0x1 ;  /* 0x0000004650887211 */ /* 0x080fe200078408ff */
[----:B------:R-:W-:Y:S01]  /*3030*/  FMUL R196, R40, UR7 ;  /* 0x0000000728c47c20 */ /* 0x000fe20008400000 */
[-C--:B------:R-:W-:Y:S01]  /*3040*/  LEA R134, P3, R82, R70.reuse, 0x1 ;  /* 0x0000004652867211 */ /* 0x080fe200078608ff */
[C---:B------:R-:W-:Y:S01]  /*3050*/  IMAD R40, R3.reuse, 0x2, R38 ;  /* 0x0000000203287824 */ /* 0x040fe200078e0226 */
[-C--:B------:R-:W-:Y:S01]  /*3060*/  LEA.HI.X.SX32 R137, R80, R37.reuse, 0x1, P2 ;  /* 0x0000002550897211 */ /* 0x080fe200010f0eff */
[----:B------:R-:W-:Y:S01]  /*3070*/  FMUL R234, R42, UR7 ;  /* 0x000000072aea7c20 */ /* 0x000fe20008400000 */
[-C--:B------:R-:W-:Y:S01]  /*3080*/  LEA R132, P2, R84, R70.reuse, 0x1 ;  /* 0x0000004654847211 */ /* 0x080fe200078408ff */
[----:B------:R-:W-:Y:S01]  /*3090*/  IMAD R42, R3, 0x2, R40 ;  /* 0x00000002032a7824 */ /* 0x000fe200078e0228 */
[-C--:B------:R-:W-:Y:S01]  /*30a0*/  LEA.HI.X.SX32 R135, R82, R37.reuse, 0x1, P3 ;  /* 0x0000002552877211 */ /* 0x080fe200018f0eff */
[----:B------:R-:W-:Y:S01]  /*30b0*/  FMUL R5, R5, UR7 ;  /* 0x0000000705057c20 */ /* 0x000fe20008400000 */
[-C--:B------:R-:W-:Y:S01]  /*30c0*/  LEA R130, P3, R86, R70.reuse, 0x1 ;  /* 0x0000004656827211 */ /* 0x080fe200078608ff */
[----:B------:R-:W-:Y:S01]  /*30d0*/  IMAD R78, R3, 0x2, R42 ;  /* 0x00000002034e7824 */ /* 0x000fe200078e022a */
[-C--:B------:R-:W-:Y:S01]  /*30e0*/  LEA.HI.X.SX32 R133, R84, R37.reuse, 0x1, P2 ;  /* 0x0000002554857211 */ /* 0x080fe200010f0eff */
        /* <DEDUP_REMOVED lines=10> */
[----:B------:R-:W-:Y:S01]  /*3190*/  FMUL R7, R7, UR7 ;  /* 0x0000000707077c20 */ /* 0x000fe20008400000 */
        /* <DEDUP_REMOVED lines=9> */
[C---:B------:R-:W-:Y:S01]  /*3230*/  IMAD R36, R3.reuse, 0x2, R82 ;  /* 0x0000000203247824 */ /* 0x040fe200078e0252 */
[-C--:B------:R-:W-:Y:S01]  /*3240*/  LEA.HI.X.SX32 R121, R38, R37.reuse, 0x1, P2 ;  /* 0x0000002526797211 */ /* 0x080fe200010f0eff */
[----:B------:R-:W-:Y:S01]  /*3250*/  FMUL R72, R14, UR7 ;  /* 0x000000070e487c20 */ /* 0x000fe20008400000 */
[-C--:B------:R-:W-:Y:S01]  /*3260*/  LEA R118, P3, R40, R70.reuse, 0x1 ;  /* 0x0000004628767211 */ /* 0x080fe200078608ff */
[C---:B------:R-:W-:Y:S01]  /*3270*/  IMAD R38, R3.reuse, 0x2, R36 ;  /* 0x0000000203267824 */ /* 0x040fe200078e0224 */
[-C--:B------:R-:W-:Y:S01]  /*3280*/  LEA R116, P2, R42, R70.reuse, 0x1 ;  /* 0x000000462a747211 */ /* 0x080fe200078408ff */
[----:B------:R-:W-:Y:S01]  /*3290*/  FMUL R4, R4, UR7 ;  /* 0x0000000704047c20 */ /* 0x000fe20008400000 */
[-C--:B------:R-:W-:Y:S01]  /*32a0*/  LEA.HI.X.SX32 R119, R40, R37.reuse, 0x1, P3 ;  /* 0x0000002528777211 */ /* 0x080fe200018f0eff */
[C---:B------:R-:W-:Y:S01]  /*32b0*/  IMAD R40, R3.reuse, 0x2, R38 ;  /* 0x0000000203287824 */ /* 0x040fe200078e0226 */
[-C--:B------:R-:W-:Y:S01]  /*32c0*/  LEA.HI.X.SX32 R117, R42, R37.reuse, 0x1, P2 ;  /* 0x000000252a757211 */ /* 0x080fe200010f0eff */
[----:B------:R-:W-:Y:S01]  /*32d0*/  FMUL R212, R16, UR7 ;  /* 0x0000000710d47c20 */ /* 0x000fe20008400000 */
[-C--:B------:R-:W-:Y:S01]  /*32e0*/  LEA R114, P3, R78, R70.reuse, 0x1 ;  /* 0x000000464e727211 */ /* 0x080fe200078608ff */
[----:B------:R-:W-:Y:S01]  /*32f0*/  IMAD R42, R3, 0x2, R40 ;  /* 0x00000002032a7824 */ /* 0x000fe200078e0228 */
[-C--:B------:R-:W-:Y:S01]  /*3300*/  LEA R112, P2, R80, R70.reuse, 0x1 ;  /* 0x0000004650707211 */ /* 0x080fe200078408ff */
[----:B------:R-:W-:Y:S01]  /*3310*/  FMUL R75, R17, UR7 ;  /* 0x00000007114b7c20 */ /* 0x000fe20008400000 */
[-C--:B------:R-:W-:Y:S01]  /*3320*/  LEA.HI.X.SX32 R115, R78, R37.reuse, 0x1, P3 ;  /* 0x000000254e737211 */ /* 0x080fe200018f0eff */
[----:B------:R-:W-:Y:S01]  /*3330*/  FMUL R76, R19, UR7 ;  /* 0x00000007134c7c20 */ /* 0x000fe20008400000 */
[-C--:B------:R-:W-:Y:S01]  /*3340*/  LEA.HI.X.SX32 R113, R80, R37.reuse, 0x1, P2 ;  /* 0x0000002550717211 */ /* 0x080fe200010f0eff */
[----:B------:R-:W-:Y:S01]  /*3350*/  FMUL R9, R9, UR7 ;  /* 0x0000000709097c20 */ /* 0x000fe20008400000 */
[-C--:B------:R-:W-:Y:S01]  /*3360*/  LEA R110, P3, R82, R70.reuse, 0x1 ;  /* 0x00000046526e7211 */ /* 0x080fe200078608ff */
[----:B------:R-:W-:Y:S01]  /*3370*/  FMUL R74, R18, UR7 ;  /* 0x00000007124a7c20 */ /* 0x000fe20008400000 */
[-C--:B------:R-:W-:Y:S01]  /*3380*/  LEA R108, P2, R36, R70.reuse, 0x1 ;  /* 0x00000046246c7211 */ /* 0x080fe200078408ff */
[----:B------:R-:W-:Y:S01]  /*3390*/  FMUL R18, R33, UR7 ;  /* 0x0000000721127c20 */ /* 0x000fe20008400000 */
[-C--:B------:R-:W-:Y:S01]  /*33a0*/  LEA.HI.X.SX32 R111, R82, R37.reuse, 0x1, P3 ;  /* 0x00000025526f7211 */ /* 0x080fe200018f0eff */
[----:B------:R-:W-:Y:S01]  /*33b0*/  FMUL R77, R21, UR7 ;  /* 0x00000007154d7c20 */ /* 0x000fe20008400000 */
[-C--:B------:R-:W-:Y:S01]  /*33c0*/  LEA.HI.X.SX32 R109, R36, R37.reuse, 0x1, P2 ;  /* 0x00000025246d7211 */ /* 0x080fe200010f0eff */
[----:B------:R-:W-:Y:S01]  /*33d0*/  IMAD R36, R3, 0x2, R42 ;  /* 0x0000000203247824 */ /* 0x000fe200078e022a */
[-C--:B------:R-:W-:Y:S01]  /*33e0*/  LEA R106, P3, R38, R70.reuse, 0x1 ;  /* 0x00000046266a7211 */ /* 0x080fe200078608ff */
        /* <DEDUP_REMOVED lines=13> */
[----:B------:R-:W-:Y:S01]  /*34c0*/  LEA R98, P5, R78, R70, 0x1 ;  /* 0x000000464e627211 */ /* 0x000fe200078a08ff */
[----:B------:R-:W-:Y:S01]  /*34d0*/  FMUL R252, R30, UR7 ;  /* 0x000000071efc7c20 */ /* 0x000fe20008400000 */
[----:B------:R-:W-:Y:S01]  /*34e0*/  ISETP.GT.AND P3, PT, R2, RZ, PT ;  /* 0x000000ff0200720c */ /* 0x000fe20003f64270 */
[----:B------:R-:W-:Y:S01]  /*34f0*/  FMUL R30, R57, UR7 ;  /* 0x00000007391e7c20 */ /* 0x000fe20008400000 */
[-C--:B------:R-:W-:Y:S01]  /*3500*/  LEA.HI.X.SX32 R101, R36, R37.reuse, 0x1, P2 ;  /* 0x0000002524657211 */ /* 0x080fe200010f0eff */
[----:B------:R-:W-:Y:S01]  /*3510*/  FMUL R206, R24, UR7 ;  /* 0x0000000718ce7c20 */ /* 0x000fe20008400000 */
[----:B------:R-:W-:Y:S01]  /*3520*/  LEA.HI.X.SX32 R99, R78, R37, 0x1, P5 ;  /* 0x000000254e637211 */ /* 0x000fe200028f0eff */
[----:B------:R-:W-:Y:S01]  /*3530*/  FMUL R14, R25, UR7 ;  /* 0x00000007190e7c20 */ /* 0x000fe20008400000 */
[----:B------:R-:W-:Y:S01]  /*3540*/  ISETP.GT.AND P2, PT, R2, 0x1, PT ;  /* 0x000000010200780c */ /* 0x000fe20003f44270 */
[----:B------:R-:W-:Y:S01]  /*3550*/  FMUL R26, R26, UR7 ;  /* 0x000000071a1a7c20 */ /* 0x000fe20008400000 */
[----:B------:R-:W-:Y:S01]  /*3560*/  ISETP.GT.AND P5, PT, R2, 0x2, PT ;  /* 0x000000020200780c */ /* 0x000fe20003fa4270 */
[----:B------:R-:W-:Y:S01]  /*3570*/  FMUL R15, R27, UR7 ;  /* 0x000000071b0f7c20 */ /* 0x000fe20008400000 */
[----:B------:R-:W-:Y:S01]  /*3580*/  FSEL R41, R5, -INF , P3 ;  /* 0xff80000005297808 */ /* 0x000fe20001800000 */
[----:B------:R-:W-:Y:S01]  /*3590*/  FMUL R202, R28, UR7 ;  /* 0x000000071cca7c20 */ /* 0x000fe20008400000 */
[----:B------:R-:W-:Y:S01]  /*35a0*/  ISETP.GT.AND P3, PT, R2, 0x3, PT ;  /* 0x000000030200780c */ /* 0x000fe20003f64270 */
[----:B------:R-:W-:Y:S01]  /*35b0*/  FMUL R68, R29, UR7 ;  /* 0x000000071d447c20 */ /* 0x000fe20008400000 */
[----:B------:R-:W-:Y:S01]  /*35c0*/  FSEL R42, R6, -INF , P2 ;  /* 0xff800000062a7808 */ /* 0x000fe20001000000 */
[----:B------:R-:W-:Y:S01]  /*35d0*/  FMUL R17, R31, UR7 ;  /* 0x000000071f117c20 */ /* 0x000fe20008400000 */
[----:B------:R-:W-:Y:S01]  /*35e0*/  FSEL R5, R7, -INF , P5 ;  /* 0xff80000007057808 */ /* 0x000fe20002800000 */
        /* <DEDUP_REMOVED lines=31> */
[C---:B------:R-:W-:Y:S01]  /*37e0*/  ISETP.GT.AND P3, PT, R2.reuse, 0xf, PT ;  /* 0x0000000f0200780c */ /* 0x040fe20003f64270 */
[----:B------:R-:W-:Y:S01]  /*37f0*/  FMUL R31, R59, UR7 ;  /* 0x000000073b1f7c20 */ /* 0x000fe20008400000 */
[----:B------:R-:W-:Y:S01]  /*3800*/  ISETP.GT.AND P2, PT, R2, 0x4, PT ;  /* 0x000000040200780c */ /* 0x000fe20003f44270 */
[----:B------:R-:W-:Y:S01]  /*3810*/  FMUL R60, R60, UR7 ;  /* 0x000000073c3c7c20 */ /* 0x000fe20008400000 */
[----:B------:R-:W-:Y:S01]  /*3820*/  FMNMX3 R33, R4, R41, R42, !PT ;  /* 0x0000002904217276 */ /* 0x000fe2000780002a */
[----:B------:R-:W-:Y:S01]  /*3830*/  FMUL R61, R61, UR7 ;  /* 0x000000073d3d7c20 */ /* 0x000fe20008400000 */
[----:B------:R-:W-:Y:S01]  /*3840*/  FSEL R11, R76, -INF , P5 ;  /* 0xff8000004c0b7808 */ /* 0x000fe20002800000 */
[----:B------:R-:W-:Y:S01]  /*3850*/  FMUL R62, R62, UR7 ;  /* 0x000000073e3e7c20 */ /* 0x000fe20008400000 */
[----:B------:R-:W-:Y:S01]  /*3860*/  ISETP.GT.AND P5, PT, R2, 0x11, PT ;  /* 0x000000110200780c */ /* 0x000fe20003fa4270 */
[----:B------:R-:W-:Y:S01]  /*3870*/  FMUL R55, R63, UR7 ;  /* 0x000000073f377c20 */ /* 0x000fe20008400000 */
[----:B------:R-:W-:Y:S01]  /*3880*/  FSEL R210, R210, -INF , P3 ;  /* 0xff800000d2d27808 */ /* 0x000fe20001800000 */
[----:B------:R-:W-:Y:S01]  /*3890*/  IMAD R78, R3, 0x2, R78 ;  /* 0x00000002034e7824 */ /* 0x000fe200078e024e */
        /* <DEDUP_REMOVED lines=8> */
[----:B------:R-:W-:-:S02]  /*3920*/  FSEL R35, R13, -INF , P5 ;  /* 0xff8000000d237808 */ /* 0x000fc40002800000 */
[----:B------:R-:W-:Y:S02]  /*3930*/  FSEL R13, R16, -INF , P3 ;  /* 0xff800000100d7808 */ /* 0x000fe40001800000 */
[----:B------:R-:W-:Y:S02]  /*3940*/  FSEL R38, R12, -INF , P2 ;  /* 0xff8000000c267808 */ /* 0x000fe40001000000 */
[----:B------:R-:W-:Y:S02]  /*3950*/  FMNMX3 R16, R33, R39, R40, !PT ;  /* 0x0000002721107276 */ /* 0x000fe40007800028 */
[----:B------:R-:W-:Y:S02]  /*3960*/  ISETP.GT.AND P2, PT, R2, 0xa, PT ;  /* 0x0000000a0200780c */ /* 0x000fe40003f44270 */
[----:B------:R-:W-:Y:S02]  /*3970*/  FMNMX3 R43, R16, R7, R38, !PT ;  /* 0x00000007102b7276 */ /* 0x000fe40007800026 */
[----:B------:R-:W-:-:S02]  /*3980*/  FSEL R9, R73, -INF , P2 ;  /* 0xff80000049097808 */ /* 0x000fc40001000000 */
[----:B------:R-:W-:Y:S02]  /*3990*/  ISETP.GT.AND P2, PT, R2, 0xd, PT ;  /* 0x0000000d0200780c */ /* 0x000fe40003f44270 */
[----:B------:R-:W-:Y:S02]  /*39a0*/  FMNMX3 R43, R43, R8, R36, !PT ;  /* 0x000000082b2b7276 */ /* 0x000fe40007800024 */
[----:B------:R-:W-:Y:S02]  /*39b0*/  FSEL R57, R74, -INF , P2 ;  /* 0xff8000004a397808 */ /* 0x000fe40001000000 */
[----:B------:R-:W-:Y:S02]  /*39c0*/  FMNMX3 R43, R43, R9, R212, !PT ;  /* 0x000000092b2b7276 */ /* 0x000fe400078000d4 */
[----:B------:R-:W-:Y:S02]  /*39d0*/  ISETP.GT.AND P2, PT, R2, 0x10, PT ;  /* 0x000000100200780c */ /* 0x000fe40003f44270 */
[----:B------:R-:W-:-:S02]  /*39e0*/  FMNMX3 R43, R43, R10, R57, !PT ;  /* 0x0000000a2b2b7276 */ /* 0x000fc40007800039 */
[----:B------:R-:W-:Y:S02]  /*39f0*/  FSEL R12, R77, -INF , P2 ;  /* 0xff8000004d0c7808 */ /* 0x000fe40001000000 */
[C---:B------:R-:W-:Y:S02]  /*3a00*/  ISETP.GT.AND P2, PT, R2.reuse, 0x13, PT ;  /* 0x000000130200780c */ /* 0x040fe40003f44270 */
[----:B------:R-:W-:Y:S02]  /*3a10*/  FMNMX3 R43, R43, R11, R210, !PT ;  /* 0x0000000b2b2b7276 */ /* 0x000fe400078000d2 */
[C---:B------:R-:W-:Y:S02]  /*3a20*/  ISETP.GT.AND P5, PT, R2.reuse, 0x14, PT ;  /* 0x000000140200780c */ /* 0x040fe40003fa4270 */
[----:B------:R-:W-:Y:S02]  /*3a30*/  ISETP.GT.AND P4, PT, R2, 0x15, PT ;  /* 0x000000150200780c */ /* 0x000fe40003f84270 */
[----:B------:R-:W-:-:S02]  /*3a40*/  FSEL R206, R206, -INF , P2 ;  /* 0xff800000cece7808 */ /* 0x000fc40001000000 */
[----:B------:R-:W-:Y:S02]  /*3a50*/  FMNMX3 R43, R43, R12, R35, !PT ;  /* 0x0000000c2b2b7276 */ /* 0x000fe40007800023 */
[C---:B------:R-:W-:Y:S02]  /*3a60*/  ISETP.GT.AND P3, PT, R2.reuse, 0x16, PT ;  /* 0x000000160200780c */ /* 0x040fe40003f64270 */
[----:B------:R-:W-:Y:S02]  /*3a70*/  ISETP.GT.AND P2, PT, R2, 0x17, PT ;  /* 0x000000170200780c */ /* 0x000fe40003f44270 */
[----:B------:R-:W-:Y:S02]  /*3a80*/  FSEL R14, R14, -INF , P5 ;  /* 0xff8000000e0e7808 */ /* 0x000fe40002800000 */
[----:B------:R-:W-:Y:S02]  /*3a90*/  FSEL R33, R26, -INF , P4 ;  /* 0xff8000001a217808 */ /* 0x000fe40002000000 */
[----:B------:R-:W-:-:S02]  /*3aa0*/  FMNMX3 R43, R43, R13, R206, !PT ;  /* 0x0000000d2b2b7276 */ /* 0x000fc400078000ce */
[C---:B------:R-:W-:Y:S02]  /*3ab0*/  ISETP.GT.AND P5, PT, R2.reuse, 0x18, PT ;  /* 0x000000180200780c */ /* 0x040fe40003fa4270 */
[----:B------:R-:W-:Y:S02]  /*3ac0*/  ISETP.GT.AND P4, PT, R2, 0x19, PT ;  /* 0x000000190200780c */ /* 0x000fe40003f84270 */
[----:B------:R-:W-:Y:S02]  /*3ad0*/  FSEL R15, R15, -INF , P3 ;  /* 0xff8000000f0f7808 */ /* 0x000fe40001800000 */
[----:B------:R-:W-:Y:S02]  /*3ae0*/  FSEL R202, R202, -INF , P2 ;  /* 0xff800000caca7808 */ /* 0x000fe40001000000 */
[----:B------:R-:W-:Y:S02]  /*3af0*/  FMNMX3 R43, R43, R14, R33, !PT ;  /* 0x0000000e2b2b7276 */ /* 0x000fe40007800021 */
[----:B------:R-:W-:-:S02]  /*3b00*/  ISETP.GT.AND P3, PT, R2, 0x1a, PT ;  /* 0x0000001a0200780c */ /* 0x000fc40003f64270 */
[----:B------:R-:W-:Y:S02]  /*3b10*/  ISETP.GT.AND P2, PT, R2, 0x1b, PT ;  /* 0x0000001b0200780c */ /* 0x000fe40003f44270 */
[----:B------:R-:W-:Y:S02]  /*3b20*/  FSEL R16, R68, -INF , P5 ;  /* 0xff80000044107808 */ /* 0x000fe40002800000 */
[----:B------:R-:W-:Y:S02]  /*3b30*/  FSEL R252, R252, -INF , P4 ;  /* 0xff800000fcfc7808 */ /* 0x000fe40002000000 */
[----:B------:R-:W-:Y:S02]  /*3b40*/  FMNMX3 R43, R43, R15, R202, !PT ;  /* 0x0000000f2b2b7276 */ /* 0x000fe400078000ca */
[C---:B------:R-:W-:Y:S02]  /*3b50*/  ISETP.GT.AND P5, PT, R2.reuse, 0x1c, PT ;  /* 0x0000001c0200780c */ /* 0x040fe40003fa4270 */
[----:B------:R-:W-:-:S02]  /*3b60*/  ISETP.GT.AND P4, PT, R2, 0x1d, PT ;  /* 0x0000001d0200780c */ /* 0x000fc40003f84270 */
[----:B------:R-:W-:Y:S02]  /*3b70*/  FSEL R17, R17, -INF , P3 ;  /* 0xff80000011117808 */ /* 0x000fe40001800000 */
[----:B------:R-:W-:Y:S02]  /*3b80*/  FSEL R200, R32, -INF , P2 ;  /* 0xff80000020c87808 */ /* 0x000fe40001000000 */
[----:B------:R-:W-:Y:S02]  /*3b90*/  FMNMX3 R43, R43, R16, R252, !PT ;  /* 0x000000102b2b7276 */ /* 0x000fe400078000fc */
[C---:B------:R-:W-:Y:S02]  /*3ba0*/  ISETP.GT.AND P3, PT, R2.reuse, 0x1e, PT ;  /* 0x0000001e0200780c */ /* 0x040fe40003f64270 */
[----:B------:R-:W-:Y:S02]  /*3bb0*/  ISETP.GT.AND P2, PT, R2, 0x1f, PT ;  /* 0x0000001f0200780c */ /* 0x000fe40003f44270 */
[----:B------:R-:W-:-:S02]  /*3bc0*/  FSEL R18, R18, -INF , P5 ;  /* 0xff80000012127808 */ /* 0x000fc40002800000 */
[----:B------:R-:W-:Y:S02]  /*3bd0*/  FSEL R238, R34, -INF , P4 ;  /* 0xff80000022ee7808 */ /* 0x000fe40002000000 */
[----:B------:R-:W-:Y:S02]  /*3be0*/  FMNMX3 R43, R43, R17, R200, !PT ;  /* 0x000000112b2b7276 */ /* 0x000fe400078000c8 */
[C---:B------:R-:W-:Y:S02]  /*3bf0*/  ISETP.GT.AND P5, PT, R2.reuse, 0x20, PT ;  /* 0x000000200200780c */ /* 0x040fe40003fa4270 */
[----:B------:R-:W-:Y:S02]  /*3c00*/  ISETP.GT.AND P4, PT, R2, 0x21, PT ;  /* 0x000000210200780c */ /* 0x000fe40003f84270 */
[----:B------:R-:W-:Y:S02]  /*3c10*/  FSEL R19, R19, -INF , P3 ;  /* 0xff80000013137808 */ /* 0x000fe40001800000 */
        /* <DEDUP_REMOVED lines=20> */
[----:B------:R-:W-:Y:S01]  /*3d60*/  FSEL R194, R44, -INF , P2 ;  /* 0xff8000002cc27808 */ /* 0x000fe20001000000 */
[----:B------:R-:W-:Y:S01]  /*3d70*/  IMAD R44, R3, 0x2, R78 ;  /* 0x00000002032c7824 */ /* 0x000fe200078e024e */
[----:B------:R-:W-:Y:S02]  /*3d80*/  FMNMX3 R43, R43, R22, R234, !PT ;  /* 0x000000162b2b7276 */ /* 0x000fe400078000ea */
[C---:B------:R-:W-:Y:S02]  /*3d90*/  ISETP.GT.AND P3, PT, R2.reuse, 0x2a, PT ;  /* 0x0000002a0200780c */ /* 0x040fe40003f64270 */
[----:B------:R-:W-:Y:S02]  /*3da0*/  ISETP.GT.AND P2, PT, R2, 0x2b, PT ;  /* 0x0000002b0200780c */ /* 0x000fe40003f44270 */
[----:B------:R-:W-:-:S02]  /*3db0*/  FSEL R24, R24, -INF , P5 ;  /* 0xff80000018187808 */ /* 0x000fc40002800000 */
[----:B------:R-:W-:Y:S01]  /*3dc0*/  FSEL R232, R46, -INF , P4 ;  /* 0xff8000002ee87808 */ /* 0x000fe20002000000 */
[----:B------:R-:W-:Y:S01]  /*3dd0*/  IMAD R46, R3, 0x2, R44 ;  /* 0x00000002032e7824 */ /* 0x000fe200078e022c */
[----:B------:R-:W-:Y:S02]  /*3de0*/  FMNMX3 R43, R43, R23, R194, !PT ;  /* 0x000000172b2b7276 */ /* 0x000fe400078000c2 */
[C---:B------:R-:W-:Y:S02]  /*3df0*/  ISETP.GT.AND P5, PT, R2.reuse, 0x2c, PT ;  /* 0x0000002c0200780c */ /* 0x040fe40003fa4270 */
[----:B------:R-:W-:Y:S02]  /*3e00*/  ISETP.GT.AND P4, PT, R2, 0x2d, PT ;  /* 0x0000002d0200780c */ /* 0x000fe40003f84270 */
[----:B------:R-:W-:Y:S02]  /*3e10*/  FSEL R25, R25, -INF , P3 ;  /* 0xff80000019197808 */ /* 0x000fe40001800000 */
[----:B------:R-:W-:Y:S01]  /*3e20*/  FSEL R192, R48, -INF , P2 ;  /* 0xff80000030c07808 */ /* 0x000fe20001000000 */
[----:B------:R-:W-:Y:S01]  /*3e30*/  IMAD R48, R3, 0x2, R46 ;  /* 0x0000000203307824 */ /* 0x000fe200078e022e */
        /* <DEDUP_REMOVED lines=26> */
[----:B------:R-:W-:Y:S02]  /*3fe0*/  FSEL R31, R31, -INF , P3 ;  /* 0xff8000001f1f7808 */ /* 0x000fe40001800000 */
[C---:B------:R-:W-:Y:S02]  /*3ff0*/  ISETP.GT.AND P5, PT, R2.reuse, 0x38, PT ;  /* 0x000000380200780c */ /* 0x040fe40003fa4270 */
[C---:B------:R-:W-:Y:S02]  /*4000*/  ISETP.GT.AND P4, PT, R2.reuse, 0x39, PT ;  /* 0x000000390200780c */ /* 0x040fe40003f84270 */
[----:B------:R-:W-:Y:S02]  /*4010*/  ISETP.GT.AND P3, PT, R2, 0x3a, PT ;  /* 0x0000003a0200780c */ /* 0x000fe40003f64270 */
[----:B------:R-:W-:-:S02]  /*4020*/  FSEL R34, R60, -INF , P2 ;  /* 0xff8000003c227808 */ /* 0x000fc40001000000 */
[----:B------:R-:W-:Y:S02]  /*4030*/  FMNMX3 R43, R43, R30, R226, !PT ;  /* 0x0000001e2b2b7276 */ /* 0x000fe400078000e2 */
[----:B------:R-:W-:Y:S02]  /*4040*/  ISETP.GT.AND P2, PT, R2, 0x3b, PT ;  /* 0x0000003b0200780c */ /* 0x000fe40003f44270 */
[----:B------:R-:W-:Y:S02]  /*4050*/  FSEL R32, R61, -INF , P5 ;  /* 0xff8000003d207808 */ /* 0x000fe40002800000 */
[----:B------:R-:W-:Y:S02]  /*4060*/  FSEL R216, R62, -INF , P4 ;  /* 0xff8000003ed87808 */ /* 0x000fe40002000000 */
[----:B------:R-:W-:Y:S02]  /*4070*/  FMNMX3 R43, R43, R31, R34, !PT ;  /* 0x0000001f2b2b7276 */ /* 0x000fe40007800022 */
[----:B------:R-:W-:-:S02]  /*4080*/  FSEL R55, R55, -INF , P3 ;  /* 0xff80000037377808 */ /* 0x000fc40001800000 */
[C---:B------:R-:W-:Y:S02]  /*4090*/  ISETP.GT.AND P3, PT, R2.reuse, 0x3e, PT ;  /* 0x0000003e0200780c */ /* 0x040fe40003f64270 */
[C---:B------:R-:W-:Y:S02]  /*40a0*/  ISETP.GT.AND P5, PT, R2.reuse, 0x3c, PT ;  /* 0x0000003c0200780c */ /* 0x040fe40003fa4270 */
[----:B------:R-:W-:Y:S02]  /*40b0*/  ISETP.GT.AND P4, PT, R2, 0x3d, PT ;  /* 0x0000003d0200780c */ /* 0x000fe40003f84270 */
[----:B------:R-:W-:Y:S02]  /*40c0*/  FSEL R150, R64, -INF , P2 ;  /* 0xff80000040967808 */ /* 0x000fe40001000000 */
[----:B------:R-:W-:Y:S02]  /*40d0*/  FMNMX3 R43, R43, R32, R216, !PT ;  /* 0x000000202b2b7276 */ /* 0x000fe400078000d8 */
[----:B------:R-:W-:-:S02]  /*40e0*/  LEA R96, P2, R78, R70, 0x1 ;  /* 0x000000464e607211 */ /* 0x000fc400078408ff */
[----:B------:R-:W-:Y:S02]  /*40f0*/  FSEL R92, R92, -INF , P3 ;  /* 0xff8000005c5c7808 */ /* 0x000fe40001800000 */
[----:B------:R-:W-:Y:S02]  /*4100*/  LEA R94, P3, R44, R70, 0x1 ;  /* 0x000000462c5e7211 */ /* 0x000fe400078608ff */
[----:B------:R-:W-:Y:S02]  /*4110*/  FSEL R67, R65, -INF , P5 ;  /* 0xff80000041437808 */ /* 0x000fe40002800000 */
[----:B------:R-:W-:Y:S02]  /*4120*/  FSEL R148, R66, -INF , P4 ;  /* 0xff80000042947808 */ /* 0x000fe40002000000 */
[----:B------:R-:W-:Y:S02]  /*4130*/  FMNMX3 R43, R43, R55, R150, !PT ;  /* 0x000000372b2b7276 */ /* 0x000fe40007800096 */
[----:B------:R-:W-:-:S02]  /*4140*/  LEA.HI.X.SX32 R97, R78, R37, 0x1, P2 ;  /* 0x000000254e617211 */ /* 0x000fc400010f0eff */
[----:B------:R-:W-:Y:S01]  /*4150*/  LEA.HI.X.SX32 R95, R44, R37, 0x1, P3 ;  /* 0x000000252c5f7211 */ /* 0x000fe200018f0eff */
[----:B------:R-:W-:Y:S01]  /*4160*/  IMAD R44, R3, 0x2, R48 ;  /* 0x00000002032c7824 */ /* 0x000fe200078e0230 */
[-C--:B------:R-:W-:Y:S02]  /*4170*/  LEA R88, P2, R46, R70.reuse, 0x1 ;  /* 0x000000462e587211 */ /* 0x080fe400078408ff */
[----:B------:R-:W-:Y:S02]  /*4180*/  FMNMX3 R43, R43, R67, R148, !PT ;  /* 0x000000432b2b7276 */ /* 0x000fe40007800094 */
[----:B------:R-:W-:Y:S02]  /*4190*/  LEA R86, P3, R48, R70, 0x1 ;  /* 0x0000004630567211 */ /* 0x000fe400078608ff */
[----:B------:R-:W-:Y:S01]  /*41a0*/  LEA.HI.X.SX32 R89, R46, R37, 0x1, P2 ;  /* 0x000000252e597211 */ /* 0x000fe200010f0eff */
[----:B------:R-:W-:Y:S01]  /*41b0*/  IMAD R46, R3, 0x2, R44 ;  /* 0x00000002032e7824 */ /* 0x000fe200078e022c */
[----:B------:R-:W-:-:S02]  /*41c0*/  FMNMX3 R93, R43, -INF , R92, !PT ;  /* 0xff8000002b5d7876 */ /* 0x000fc4000780005c */
[-C--:B------:R-:W-:Y:S01]  /*41d0*/  LEA.HI.X.SX32 R87, R48, R37.reuse, 0x1, P3 ;  /* 0x0000002530577211 */ /* 0x080fe200018f0eff */
[----:B------:R-:W-:Y:S01]  /*41e0*/  IMAD R48, R3, 0x2, R46 ;  /* 0x0000000203307824 */ /* 0x000fe200078e022e */
[-C--:B------:R-:W-:Y:S01]  /*41f0*/  LEA R84, P2, R44, R70.reuse, 0x1 ;  /* 0x000000462c547211 */ /* 0x080fe200078408ff */
[--C-:B------:R-:W-:Y:S01]  /*4200*/  FADD R41, R41, -R93.reuse ;  /* 0x8000005d29297221 */ /* 0x100fe20000000000 */
[-C--:B------:R-:W-:Y:S01]  /*4210*/  LEA R82, P3, R46, R70.reuse, 0x1 ;  /* 0x000000462e527211 */ /* 0x080fe200078608ff */
[--C-:B------:R-:W-:Y:S01]  /*4220*/  FADD R38, R38, -R93.reuse ;  /* 0x8000005d26267221 */ /* 0x100fe20000000000 */
[-C--:B------:R-:W-:Y:S01]  /*4230*/  LEA.HI.X.SX32 R85, R44, R37.reuse, 0x1, P2 ;  /* 0x000000252c557211 */ /* 0x080fe200010f0eff */
[----:B------:R-:W-:Y:S02]  /*4240*/  IMAD R44, R3, 0x2, R48 ;  /* 0x00000002032c7824 */ /* 0x000fe400078e0230 */
[----:B------:R-:W-:Y:S01]  /*4250*/  FMUL R155, R41, 1.4426950216293334961 ;  /* 0x3fb8aa3b299b7820 */ /* 0x000fe20000400000 */
[-C--:B------:R-:W-:Y:S01]  /*4260*/  LEA R80, P2, R48, R70.reuse, 0x1 ;  /* 0x0000004630507211 */ /* 0x080fe200078408ff */
[--C-:B------:R-:W-:Y:S01]  /*4270*/  FADD R41, R42, -R93.reuse ;  /* 0x8000005d2a297221 */ /* 0x100fe20000000000 */
[C---:B------:R-:W-:Y:S01]  /*4280*/  IMAD R42, R3.reuse, 0x2, R44 ;  /* 0x00000002032a7824 */ /* 0x040fe200078e022c */
[-C--:B------:R-:W-:Y:S01]  /*4290*/  LEA.HI.X.SX32 R83, R46, R37.reuse, 0x1, P3 ;  /* 0x000000252e537211 */ /* 0x080fe200018f0eff */
[----:B------:R-:W-:Y:S01]  /*42a0*/  FMUL R61, R38, 1.4426950216293334961 ;  /* 0x3fb8aa3b263d7820 */ /* 0x000fe20000400000 */
[-C--:B------:R-:W-:Y:S01]  /*42b0*/  LEA.HI.X.SX32 R81, R48, R37.reuse, 0x1, P2 ;  /* 0x0000002530517211 */ /* 0x080fe200010f0eff */
[----:B------:R-:W-:Y:S01]  /*42c0*/  IMAD R46, R3, 0x2, R42 ;  /* 0x00000002032e7824 */ /* 0x000fe200078e022a */
[-C--:B------:R-:W-:Y:S01]  /*42d0*/  LEA R78, P2, R44, R70.reuse, 0x1 ;  /* 0x000000462c4e7211 */ /* 0x080fe200078408ff */
[----:B------:R-:W-:Y:S01]  /*42e0*/  FMUL R43, R41, 1.4426950216293334961 ;  /* 0x3fb8aa3b292b7820 */ /* 0x000fe20000400000 */
[-C--:B------:R-:W-:Y:S01]  /*42f0*/  LEA R76, P3, R42, R70.reuse, 0x1 ;  /* 0x000000462a4c7211 */ /* 0x080fe200078608ff */
[--C-:B------:R-:W-:Y:S01]  /*4300*/  FADD R41, R5, -R93.reuse ;  /* 0x8000005d05297221 */ /* 0x100fe20000000000 */
[-C--:B------:R-:W-:Y:S01]  /*4310*/  LEA.HI.X.SX32 R79, R44, R37.reuse, 0x1, P2 ;  /* 0x000000252c4f7211 */ /* 0x080fe200010f0eff */
[C---:B------:R-:W-:Y:S01]  /*4320*/  IMAD R44, R3.reuse, 0x2, R46 ;  /* 0x00000002032c7824 */ /* 0x040fe200078e022e */
[-C--:B------:R-:W-:Y:S01]  /*4330*/  LEA.HI.X.SX32 R77, R42, R37.reuse, 0x1, P3 ;  /* 0x000000252a4d7211 */ /* 0x080fe200018f0eff */
[--C-:B------:R-:W-:Y:S01]  /*4340*/  FADD R59, R36, -R93.reuse ;  /* 0x8000005d243b7221 */ /* 0x100fe20000000000 */
[-C--:B------:R-:W-:Y:S01]  /*4350*/  LEA R74, P2, R46, R70.reuse, 0x1 ;  /* 0x000000462e4a7211 */ /* 0x080fe200078408ff */
[----:B------:R-:W-:Y:S01]  /*4360*/  IMAD R3, R3, 0x2, R44 ;  /* 0x0000000203037824 */ /* 0x000fe200078e022c */
[-C--:B------:R-:W-:Y:S01]  /*4370*/  LEA R72, P3, R44, R70.reuse, 0x1 ;  /* 0x000000462c487211 */ /* 0x080fe200078608ff */
[----:B------:R-:W-:Y:S01]  /*4380*/  FMUL R42, R41, 1.4426950216293334961 ;  /* 0x3fb8aa3b292a7820 */ /* 0x000fe20000400000 */
[-C--:B------:R-:W-:Y:S01]  /*4390*/  LEA.HI.X.SX32 R75, R46, R37.reuse, 0x1, P2 ;  /* 0x000000252e4b7211 */ /* 0x080fe200010f0eff */
[--C-:B------:R-:W-:Y:S01]  /*43a0*/  FADD R41, R6, -R93.reuse ;  /* 0x8000005d06297221 */ /* 0x100fe20000000000 */
[----:B------:R-:W-:Y:S01]  /*43b0*/  LEA R70, P4, R3, R70, 0x1 ;  /* 0x0000004603467211 */ /* 0x000fe200078808ff */
[--C-:B------:R-:W-:Y:S01]  /*43c0*/  FADD R57, R57, -R93.reuse ;  /* 0x8000005d39397221 */ /* 0x100fe20000000000 */
[-C--:B------:R-:W-:Y:S01]  /*43d0*/  LEA.HI.X.SX32 R73, R44, R37.reuse, 0x1, P3 ;  /* 0x000000252c497211 */ /* 0x080fe200018f0eff */
[----:B------:R-:W-:Y:S01]  /*43e0*/  FMUL R41, R41, 1.4426950216293334961 ;  /* 0x3fb8aa3b29297820 */ /* 0x000fe20000400000 */
[----:B------:R-:W-:Y:S01]  /*43f0*/  LEA.HI.X.SX32 R71, R3, R37, 0x1, P4 ;  /* 0x0000002503477211 */ /* 0x000fe200020f0eff */
[--C-:B------:R-:W-:Y:S01]  /*4400*/  FADD R37, R7, -R93.reuse ;  /* 0x8000005d07257221 */ /* 0x100fe20000000000 */
[--C-:B------:R-:W-:Y:S01]  /*4410*/  FADD R39, R39, -R93.reuse ;  /* 0x8000005d27277221 */ /* 0x100fe20000000000 */
[--C-:B------:R-:W-:Y:S01]  /*4420*/  FADD R40, R40, -R93.reuse ;  /* 0x8000005d28287221 */ /* 0x100fe20000000000 */
[----:B-1----:R-:W-:Y:S01]  /*4430*/  LOP3.LUT P6, RZ, R189, 0x7f, RZ, 0xc0, !PT ;  /* 0x0000007fbdff7812 */ /* 0x002fe200078cc0ff */
[----:B------:R-:W-:Y:S01]  /*4440*/  FMUL R222, R37, 1.4426950216293334961 ;  /* 0x3fb8aa3b25de7820 */ /* 0x000fe20000400000 */
[--C-:B------:R-:W-:Y:S01]  /*4450*/  FADD R37, R8, -R93.reuse ;  /* 0x8000005d08257221 */ /* 0x100fe20000000000 */
[----:B------:R0:W-:Y:S01]  /*4460*/  MUFU.EX2 R3, R41 ;  /* 0x0000002900037308 */ /* 0x0001e20000000800 */
[----:B------:R-:W-:Y:S01]  /*4470*/  FMUL R39, R39, 1.4426950216293334961 ;  /* 0x3fb8aa3b27277820 */ /* 0x000fe20000400000 */
[----:B------:R-:W-:Y:S01]  /*4480*/  PRMT R90, RZ, 0x7610, R90 ;  /* 0x00007610ff5a7816 */ /* 0x000fe2000000005a */
[----:B------:R-:W-:Y:S01]  /*4490*/  FMUL R153, R37, 1.4426950216293334961 ;  /* 0x3fb8aa3b25997820 */ /* 0x000fe20000400000 */
[----:B------:R-:W-:Y:S01]  /*44a0*/  PRMT R66, RZ, 0x7610, R66 ;  /* 0x00007610ff427816 */ /* 0x000fe20000000042 */
[----:B------:R-:W-:Y:S01]  /*44b0*/  FADD R35, R35, -R93 ;  /* 0x8000005d23237221 */ /* 0x000fe20000000000 */
[----:B------:R-:W-:-:S02]  /*44c0*/  PRMT R64, RZ, 0x7610, R64 ;  /* 0x00007610ff407816 */ /* 0x000fc40000000040 */
[----:B------:R-:W-:Y:S01]  /*44d0*/  PRMT R62, RZ, 0x7610, R62 ;  /* 0x00007610ff3e7816 */ /* 0x000fe2000000003e */
[----:B------:R1:W-:Y:S01]  /*44e0*/  MUFU.EX2 R8, R61 ;  /* 0x0000003d00087308 */ /* 0x0003e20000000800 */
[----:B0-----:R-:W-:Y:S01]  /*44f0*/  FMUL R41, R40, 1.4426950216293334961 ;  /* 0x3fb8aa3b28297820 */ /* 0x001fe20000400000 */
[----:B------:R-:W-:Y:S01]  /*4500*/  PRMT R60, RZ, 0x7610, R60 ;  /* 0x00007610ff3c7816 */ /* 0x000fe2000000003c */
[----:B------:R-:W0:Y:S01]  /*4510*/  @!P6 SYNCS.CCTL.IV [UR10+0x6000] ;  /* 0x00600000ff00e9b1 */ /* 0x000e22000800000a */
[----:B------:R-:W-:Y:S01]  /*4520*/  PRMT R58, RZ, 0x7610, R58 ;  /* 0x00007610ff3a7816 */ /* 0x000fe2000000003a */
[----:B------:R-:W-:Y:S01]  /*4530*/  NOP ;  /* 0x0000000000007918 */ /* 0x000fe20000000000 */
[----:B------:R-:W-:Y:S01]  /*4540*/  PRMT R56, RZ, 0x7610, R56 ;  /* 0x00007610ff387816 */ /* 0x000fe20000000038 */
[----:B------:R2:W5:Y:S01]  /*4550*/  @P0 LDG.E.U16 R90, desc[UR30][R136.64] ;  /* 0x0000001e885a0981 */ /* 0x000562000c1e1500 */
[----:B------:R-:W-:Y:S01]  /*4560*/  MUFU.EX2 R5, R43 ;  /* 0x0000002b00057308 */ /* 0x000fe20000000800 */
[----:B-1----:R-:W-:Y:S01]  /*4570*/  FMUL R61, R59, 1.4426950216293334961 ;  /* 0x3fb8aa3b3b3d7820 */ /* 0x002fe20000400000 */
[----:B------:R-:W-:Y:S01]  /*4580*/  FADD R59, R9, -R93 ;  /* 0x8000005d093b7221 */ /* 0x000fe20000000000 */
[----:B------:R-:W-:Y:S01]  /*4590*/  PRMT R54, RZ, 0x7610, R54 ;  /* 0x00007610ff367816 */ /* 0x000fe20000000036 */
[----:B------:R2:W5:Y:S01]  /*45a0*/  @P0 LDG.E.U16 R66, desc[UR30][R128.64] ;  /* 0x0000001e80420981 */ /* 0x000562000c1e1500 */
[----:B------:R-:W-:Y:S01]  /*45b0*/  PRMT R53, RZ, 0x7610, R53 ;  /* 0x00007610ff357816 */ /* 0x000fe20000000035 */
[----:B------:R-:W-:Y:S01]  /*45c0*/  FMUL R63, R59, 1.4426950216293334961 ;  /* 0x3fb8aa3b3b3f7820 */ /* 0x000fe20000400000 */
[--C-:B------:R-:W-:Y:S01]  /*45d0*/  FADD R59, R212, -R93.reuse ;  /* 0x8000005dd43b7221 */ /* 0x100fe20000000000 */
[----:B------:R1:W-:Y:S01]  /*45e0*/  MUFU.EX2 R9, R61 ;  /* 0x0000003d00097308 */ /* 0x0003e20000000800 */
[----:B------:R-:W-:Y:S01]  /*45f0*/  PRMT R52, RZ, 0x7610, R52 ;  /* 0x00007610ff347816 */ /* 0x000fe20000000034 */
[----:B------:R2:W5:Y:S01]  /*4600*/  @P0 LDG.E.U16 R64, desc[UR30][R120.64] ;  /* 0x0000001e78400981 */ /* 0x000562000c1e1500 */
[----:B------:R-:W-:Y:S01]  /*4610*/  FMUL R65, R59, 1.4426950216293334961 ;  /* 0x3fb8aa3b3b417820 */ /* 0x000fe20000400000 */
[--C-:B------:R-:W-:Y:S01]  /*4620*/  FADD R59, R10, -R93.reuse ;  /* 0x8000005d0a3b7221 */ /* 0x100fe20000000000 */
[----:B------:R-:W-:Y:S01]  /*4630*/  PRMT R50, RZ, 0x7610, R50 ;  /* 0x00007610ff327816 */ /* 0x000fe20000000032 */
[----:B------:R2:W5:Y:S01]  /*4640*/  @P0 LDG.E.U16 R62, desc[UR30][R112.64] ;  /* 0x0000001e703e0981 */ /* 0x000562000c1e1500 */
[----:B------:R-:W-:Y:S01]  /*4650*/  PRMT R48, RZ, 0x7610, R48 ;  /* 0x00007610ff307816 */ /* 0x000fe20000000030 */
[----:B------:R3:W-:Y:S01]  /*4660*/  MUFU.EX2 R6, R42 ;  /* 0x0000002a00067308 */ /* 0x0007e20000000800 */
[----:B-1----:R-:W-:Y:S01]  /*4670*/  FMUL R61, R57, 1.4426950216293334961 ;  /* 0x3fb8aa3b393d7820 */ /* 0x002fe20000400000 */
[--C-:B------:R-:W-:Y:S01]  /*4680*/  FADD R57, R11, -R93.reuse ;  /* 0x8000005d0b397221 */ /* 0x100fe20000000000 */
[----:B------:R-:W-:Y:S01]  /*4690*/  PRMT R46, RZ, 0x7610, R46 ;  /* 0x00007610ff2e7816 */ /* 0x000fe2000000002e */
[----:B------:R-:W-:Y:S01]  /*46a0*/  FMUL R59, R59, 1.4426950216293334961 ;  /* 0x3fb8aa3b3b3b7820 */ /* 0x000fe20000400000 */
[----:B------:R-:W-:Y:S01]  /*46b0*/  PRMT R44, RZ, 0x7610, R44 ;  /* 0x00007610ff2c7816 */ /* 0x000fe2000000002c */
[----:B------:R-:W-:Y:S01]  /*46c0*/  FMUL R69, R57, 1.4426950216293334961 ;  /* 0x3fb8aa3b39457820 */ /* 0x000fe20000400000 */
[----:B------:R-:W-:Y:S01]  /*46d0*/  FADD R57, R210, -R93 ;  /* 0x8000005dd2397221 */ /* 0x000fe20000000000 */
[----:B------:R1:W-:Y:S01]  /*46e0*/  MUFU.EX2 R224, R39 ;  /* 0x0000002700e07308 */ /* 0x0003e20000000800 */
[----:B---3--:R-:W-:Y:S01]  /*46f0*/  PRMT R42, RZ, 0x7610, R42 ;  /* 0x00007610ff2a7816 */ /* 0x008fe2000000002a */
[----:B------:R2:W5:Y:S01]  /*4700*/  @P0 LDG.E.U16 R60, desc[UR30][R104.64] ;  /* 0x0000001e683c0981 */ /* 0x000562000c1e1500 */
[----:B------:R-:W-:-:S02]  /*4710*/  PRMT R40, RZ, 0x7610, R40 ;  /* 0x00007610ff287816 */ /* 0x000fc40000000028 */
[----:B------:R-:W-:Y:S01]  /*4720*/  PRMT R51, RZ, 0x7610, R51 ;  /* 0x00007610ff337816 */ /* 0x000fe20000000033 */
[----:B------:R2:W5:Y:S01]  /*4730*/  @P0 LDG.E.U16 R58, desc[UR30][R96.64] ;  /* 0x0000001e603a0981 */ /* 0x000562000c1e1500 */
[----:B------:R-:W-:Y:S01]  /*4740*/  PRMT R49, RZ, 0x7610, R49 ;  /* 0x00007610ff317816 */ /* 0x000fe20000000031 */
[----:B------:R3:W-:Y:S01]  /*4750*/  MUFU.EX2 R7, R41 ;  /* 0x0000002900077308 */ /* 0x0007e20000000800 */
[----:B------:R-:W-:Y:S01]  /*4760*/  PRMT R47, RZ, 0x7610, R47 ;  /* 0x00007610ff2f7816 */ /* 0x000fe2000000002f */
[----:B------:R2:W5:Y:S01]  /*4770*/  @P0 LDG.E.U16 R56, desc[UR30][R84.64] ;  /* 0x0000001e54380981 */ /* 0x000562000c1e1500 */
[----:B------:R-:W-:Y:S01]  /*4780*/  PRMT R45, RZ, 0x7610, R45 ;  /* 0x00007610ff2d7816 */ /* 0x000fe2000000002d */
[----:B------:R-:W-:Y:S01]  /*4790*/  FADD R33, R33, -R93 ;  /* 0x8000005d21217221 */ /* 0x000fe20000000000 */
[----:B------:R-:W-:Y:S01]  /*47a0*/  PRMT R43, RZ, 0x7610, R43 ;  /* 0x00007610ff2b7816 */ /* 0x000fe2000000002b */
[----:B------:R2:W5:Y:S01]  /*47b0*/  @P0 LDG.E.U16 R54, desc[UR30][R76.64] ;  /* 0x0000001e4c360981 */ /* 0x000562000c1e1500 */
[----:B-1----:R-:W-:Y:S01]  /*47c0*/  PRMT R39, RZ, 0x7610, R39 ;  /* 0x00007610ff277816 */ /* 0x002fe20000000027 */
[----:B------:R1:W-:Y:S01]  /*47d0*/  MUFU.EX2 R212, R63 ;  /* 0x0000003f00d47308 */ /* 0x0003e20000000800 */
[----:B---3--:R-:W-:Y:S01]  /*47e0*/  PRMT R41, RZ, 0x7610, R41 ;  /* 0x00007610ff297816 */ /* 0x008fe20000000029 */
[----:B------:R2:W5:Y:S01]  /*47f0*/  @P0 LDG.E.U16 R53, desc[UR30][R134.64] ;  /* 0x0000001e86350981 */ /* 0x000562000c1e1500 */
[----:B------:R-:W-:Y:S01]  /*4800*/  PRMT R37, RZ, 0x7610, R37 ;  /* 0x00007610ff257816 */ /* 0x000fe20000000025 */
[--C-:B------:R-:W-:Y:S01]  /*4810*/  FADD R4, R4, -R93.reuse ;  /* 0x8000005d04047221 */ /* 0x100fe20000000000 */
[----:B------:R-:W-:Y:S01]  /*4820*/  PRMT R38, RZ, 0x7610, R38 ;  /* 0x00007610ff267816 */ /* 0x000fe20000000026 */
[----:B------:R2:W5:Y:S01]  /*4830*/  @P0 LDG.E.U16 R52, desc[UR30][R126.64] ;  /* 0x0000001e7e340981 */ /* 0x000562000c1e1500 */
[----:B------:R-:W-:Y:S01]  /*4840*/  PRMT R36, RZ, 0x7610, R36 ;  /* 0x00007610ff247816 */ /* 0x000fe20000000024 */
[----:B------:R3:W-:Y:S01]  /*4850*/  MUFU.EX2 R151, R59 ;  /* 0x0000003b00977308 */ /* 0x0007e20000000800 */
[----:B-1----:R-:W-:Y:S01]  /*4860*/  FMUL R63, R57, 1.4426950216293334961 ;  /* 0x3fb8aa3b393f7820 */ /* 0x002fe20000400000 */
[----:B------:R-:W-:Y:S01]  /*4870*/  FADD R57, R12, -R93 ;  /* 0x8000005d0c397221 */ /* 0x000fe20000000000 */
[----:B------:R2:W5:Y:S01]  /*4880*/  @P0 LDG.E.U16 R50, desc[UR30][R118.64] ;  /* 0x0000001e76320981 */ /* 0x000562000c1e1500 */
[----:B------:R-:W-:-:S02]  /*4890*/  FMUL R4, R4, 1.4426950216293334961 ;  /* 0x3fb8aa3b04047820 */ /* 0x000fc40000400000 */
[----:B------:R-:W-:Y:S01]  /*48a0*/  FMUL R57, R57, 1.4426950216293334961 ;  /* 0x3fb8aa3b39397820 */ /* 0x000fe20000400000 */
[----:B------:R2:W5:Y:S01]  /*48b0*/  @P0 LDG.E.U16 R48, desc[UR30][R110.64] ;  /* 0x0000001e6e300981 */ /* 0x000562000c1e1500 */
[----:B------:R-:W-:Y:S01]  /*48c0*/  MUFU.EX2 R210, R69 ;  /* 0x0000004500d27308 */ /* 0x000fe20000000800 */
[----:B---3--:R-:W-:Y:S01]  /*48d0*/  FMUL R59, R35, 1.4426950216293334961 ;  /* 0x3fb8aa3b233b7820 */ /* 0x008fe20000400000 */
[--C-:B------:R-:W-:Y:S01]  /*48e0*/  FADD R35, R13, -R93.reuse ;  /* 0x8000005d0d237221 */ /* 0x100fe20000000000 */
[----:B------:R2:W5:Y:S04]  /*48f0*/  @P0 LDG.E.U16 R46, desc[UR30][R102.64] ;  /* 0x0000001e662e0981 */ /* 0x000568000c1e1500 */
[----:B------:R2:W5:Y:S01]  /*4900*/  @P0 LDG.E.U16 R44, desc[UR30][R94.64] ;  /* 0x0000001e5e2c0981 */ /* 0x000562000c1e1500 */
[----:B------:R1:W-:Y:S03]  /*4910*/  MUFU.EX2 R149, R57 ;  /* 0x0000003900957308 */ /* 0x0003e60000000800 */
[----:B------:R2:W5:Y:S04]  /*4920*/  @P0 LDG.E.U16 R42, desc[UR30][R82.64] ;  /* 0x0000001e522a0981 */ /* 0x000568000c1e1500 */
[----:B------:R2:W5:Y:S01]  /*4930*/  @P0 LDG.E.U16 R40, desc[UR30][R74.64] ;  /* 0x0000001e4a280981 */ /* 0x000562000c1e1500 */
[----:B------:R-:W-:Y:S03]  /*4940*/  MUFU.EX2 R10, R65 ;  /* 0x00000041000a7308 */ /* 0x000fe60000000800 */
[----:B------:R2:W5:Y:S04]  /*4950*/  @P0 LDG.E.U16 R51, desc[UR30][R132.64] ;  /* 0x0000001e84330981 */ /* 0x000568000c1e1500 */
[----:B------:R2:W5:Y:S01]  /*4960*/  @P0 LDG.E.U16 R49, desc[UR30][R124.64] ;  /* 0x0000001e7c310981 */ /* 0x000562000c1e1500 */
[----:B------:R-:W-:Y:S03]  /*4970*/  MUFU.EX2 R155, R155 ;  /* 0x0000009b009b7308 */ /* 0x000fe60000000800 */
[----:B------:R2:W5:Y:S04]  /*4980*/  @P0 LDG.E.U16 R47, desc[UR30][R116.64] ;  /* 0x0000001e742f0981 */ /* 0x000568000c1e1500 */
[----:B------:R2:W5:Y:S01]  /*4990*/  @P0 LDG.E.U16 R45, desc[UR30][R108.64] ;  /* 0x0000001e6c2d0981 */ /* 0x000562000c1e1500 */
[--C-:B------:R-:W-:Y:S01]  /*49a0*/  FADD R238, R238, -R93.reuse ;  /* 0x8000005deeee7221 */ /* 0x100fe20000000000 */
[--C-:B------:R-:W-:Y:S01]  /*49b0*/  FADD R236, R236, -R93.reuse ;  /* 0x8000005decec7221 */ /* 0x100fe20000000000 */
[----:B------:R-:W-:Y:S01]  /*49c0*/  MUFU.EX2 R11, R61 ;  /* 0x0000003d000b7308 */ /* 0x000fe20000000800 */
[----:B------:R2:W5:Y:S04]  /*49d0*/  @P0 LDG.E.U16 R43, desc[UR30][R100.64] ;  /* 0x0000001e642b0981 */ /* 0x000568000c1e1500 */
[----:B------:R2:W5:Y:S03]  /*49e0*/  @P0 LDG.E.U16 R41, desc[UR30][R88.64] ;  /* 0x0000001e58290981 */ /* 0x000566000c1e1500 */
[----:B------:R-:W-:Y:S01]  /*49f0*/  MUFU.EX2 R222, R222 ;  /* 0x000000de00de7308 */ /* 0x000fe20000000800 */
[----:B------:R2:W5:Y:S04]  /*4a00*/  @P0 LDG.E.U16 R39, desc[UR30][R80.64] ;  /* 0x0000001e50270981 */ /* 0x000568000c1e1500 */
[----:B------:R2:W5:Y:S03]  /*4a10*/  @P0 LDG.E.U16 R37, desc[UR30][R72.64] ;  /* 0x0000001e48250981 */ /* 0x000566000c1e1500 */
[----:B------:R-:W-:Y:S01]  /*4a20*/  MUFU.EX2 R153, R153 ;  /* 0x0000009900997308 */ /* 0x000fe20000000800 */
[----:B------:R2:W5:Y:S04]  /*4a30*/  @P0 LDG.E.U16 R38, desc[UR30][R130.64] ;  /* 0x0000001e82260981 */ /* 0x000568000c1e1500 */
[----:B------:R2:W5:Y:S04]  /*4a40*/  @P0 LDG.E.U16 R36, desc[UR30][R122.64] ;  /* 0x0000001e7a240981 */ /* 0x000568000c1e1500 */
[----:B------:R2:W5:Y:S04]  /*4a50*/  @P0 LDG.E.U16 R188, desc[UR30][R114.64] ;  /* 0x0000001e72bc0981 */ /* 0x000568000c1e1500 */
[----:B------:R2:W5:Y:S04]  /*4a60*/  @P0 LDG.E.U16 R186, desc[UR30][R106.64] ;  /* 0x0000001e6aba0981 */ /* 0x000568000c1e1500 */
[----:B------:R2:W5:Y:S04]  /*4a70*/  @P0 LDG.E.U16 R184, desc[UR30][R98.64] ;  /* 0x0000001e62b80981 */ /* 0x000568000c1e1500 */
[----:B------:R2:W5:Y:S04]  /*4a80*/  @P0 LDG.E.U16 R182, desc[UR30][R86.64] ;  /* 0x0000001e56b60981 */ /* 0x000568000c1e1500 */
[----:B------:R2:W5:Y:S04]  /*4a90*/  @P0 LDG.E.U16 R154, desc[UR30][R78.64] ;  /* 0x0000001e4e9a0981 */ /* 0x000568000c1e1500 */
[----:B------:R2:W5:Y:S01]  /*4aa0*/  @P0 LDG.E.U16 R152, desc[UR30][R70.64] ;  /* 0x0000001e46980981 */ /* 0x000562000c1e1500 */
[----:B-1----:R-:W-:Y:S01]  /*4ab0*/  FMUL R57, R35, 1.4426950216293334961 ;  /* 0x3fb8aa3b23397820 */ /* 0x002fe20000400000 */
[--C-:B------:R-:W-:Y:S01]  /*4ac0*/  FADD R35, R206, -R93.reuse ;  /* 0x8000005dce237221 */ /* 0x100fe20000000000 */
[----:B------:R1:W-:Y:S08]  /*4ad0*/  MUFU.EX2 R13, R59 ;  /* 0x0000003b000d7308 */ /* 0x0003f00000000800 */
[----:B------:R-:W3:Y:S01]  /*4ae0*/  MUFU.EX2 R4, R4 ;  /* 0x0000000400047308 */ /* 0x000ee20000000800 */
[----:B-1----:R-:W-:Y:S01]  /*4af0*/  FMUL R59, R35, 1.4426950216293334961 ;  /* 0x3fb8aa3b233b7820 */ /* 0x002fe20000400000 */
[----:B------:R-:W-:-:S04]  /*4b00*/  FADD R35, R14, -R93 ;  /* 0x8000005d0e237221 */ /* 0x000fc80000000000 */
[----:B------:R-:W-:Y:S02]  /*4b10*/  FMUL R35, R35, 1.4426950216293334961 ;  /* 0x3fb8aa3b23237820 */ /* 0x000fe40000400000 */
[----:B------:R1:W-:Y:S08]  /*4b20*/  MUFU.EX2 R206, R57 ;  /* 0x0000003900ce7308 */ /* 0x0003f00000000800 */
[----:B------:R-:W4:Y:S01]  /*4b30*/  MUFU.EX2 R12, R63 ;  /* 0x0000003f000c7308 */ /* 0x000f220000000800 */
[----:B-1----:R-:W-:Y:S01]  /*4b40*/  FMUL R57, R33, 1.4426950216293334961 ;  /* 0x3fb8aa3b21397820 */ /* 0x002fe20000400000 */
[----:B------:R-:W-:-:S06]  /*4b50*/  FADD R33, R15, -R93 ;  /* 0x8000005d0f217221 */ /* 0x000fcc0000000000 */
[----:B------:R1:W-:Y:S02]  /*4b60*/  MUFU.EX2 R91, R35 ;  /* 0x00000023005b7308 */ /* 0x0003e40000000800 */
[----:B-1----:R-:W-:Y:S01]  /*4b70*/  FMUL R35, R33, 1.4426950216293334961 ;  /* 0x3fb8aa3b21237820 */ /* 0x002fe20000400000 */
[----:B------:R-:W-:-:S05]  /*4b80*/  FADD R33, R202, -R93 ;  /* 0x8000005dca217221 */ /* 0x000fca0000000000 */
[----:B------:R1:W-:Y:S02]  /*4b90*/  MUFU.EX2 R15, R57 ;  /* 0x00000039000f7308 */ /* 0x0003e40000000800 */
[----:B-1----:R-:W-:Y:S01]  /*4ba0*/  FMUL R57, R33, 1.4426950216293334961 ;  /* 0x3fb8aa3b21397820 */ /* 0x002fe20000400000 */
[----:B------:R-:W-:-:S04]  /*4bb0*/  FADD R33, R16, -R93 ;  /* 0x8000005d10217221 */ /* 0x000fc80000000000 */
[----:B------:R-:W-:Y:S01]  /*4bc0*/  FMUL R69, R33, 1.4426950216293334961 ;  /* 0x3fb8aa3b21457820 */ /* 0x000fe20000400000 */
[--C-:B------:R-:W-:Y:S01]  /*4bd0*/  FADD R33, R17, -R93.reuse ;  /* 0x8000005d11217221 */ /* 0x100fe20000000000 */
[----:B------:R1:W-:Y:S03]  /*4be0*/  MUFU.EX2 R202, R35 ;  /* 0x0000002300ca7308 */ /* 0x0003e60000000800 */
[----:B-1----:R-:W-:Y:S01]  /*4bf0*/  FMUL R35, R33, 1.4426950216293334961 ;  /* 0x3fb8aa3b21237820 */ /* 0x002fe20000400000 */
[----:B------:R-:W-:-:S04]  /*4c00*/  FADD R33, R200, -R93 ;  /* 0x8000005dc8217221 */ /* 0x000fc80000000000 */
[----:B------:R1:W0:Y:S02]  /*4c10*/  MUFU.EX2 R14, R59 ;  /* 0x0000003b000e7308 */ /* 0x0002240000000800 */
[----:B-1----:R-:W-:Y:S01]  /*4c20*/  FMUL R59, R33, 1.4426950216293334961 ;  /* 0x3fb8aa3b213b7820 */ /* 0x002fe20000400000 */
[----:B------:R-:W-:-:S04]  /*4c30*/  FADD R33, R18, -R93 ;  /* 0x8000005d12217221 */ /* 0x000fc80000000000 */
[----:B------:R-:W-:Y:S01]  /*4c40*/  FMUL R65, R33, 1.4426950216293334961 ;  /* 0x3fb8aa3b21417820 */ /* 0x000fe20000400000 */
[--C-:B------:R-:W-:Y:S01]  /*4c50*/  FADD R33, R19, -R93.reuse ;  /* 0x8000005d13217221 */ /* 0x100fe20000000000 */
[----:B------:R1:W0:Y:S03]  /*4c60*/  MUFU.EX2 R16, R57 ;  /* 0x0000003900107308 */ /* 0x0002260000000800 */
[----:B-1----:R-:W-:Y:S01]  /*4c70*/  FMUL R57, R33, 1.4426950216293334961 ;  /* 0x3fb8aa3b21397820 */ /* 0x002fe20000400000 */
[----:B------:R-:W-:-:S04]  /*4c80*/  FADD R33, R198, -R93 ;  /* 0x8000005dc6217221 */ /* 0x000fc80000000000 */
[----:B------:R1:W-:Y:S02]  /*4c90*/  MUFU.EX2 R200, R35 ;  /* 0x0000002300c87308 */ /* 0x0003e40000000800 */
[----:B-1----:R-:W-:Y:S01]  /*4ca0*/  FMUL R35, R33, 1.4426950216293334961 ;  /* 0x3fb8aa3b21237820 */ /* 0x002fe20000400000 */
[----:B------:R-:W-:-:S04]  /*4cb0*/  FADD R33, R20, -R93 ;  /* 0x8000005d14217221 */ /* 0x000fc80000000000 */
[----:B------:R-:W-:Y:S01]  /*4cc0*/  FMUL R63, R33, 1.4426950216293334961 ;  /* 0x3fb8aa3b213f7820 */ /* 0x000fe20000400000 */
[--C-:B------:R-:W-:Y:S01]  /*4cd0*/  FADD R33, R21, -R93.reuse ;  /* 0x8000005d15217221 */ /* 0x100fe20000000000 */
[----:B------:R1:W-:Y:S01]  /*4ce0*/  MUFU.EX2 R18, R59 ;  /* 0x0000003b00127308 */ /* 0x0003e20000000800 */
[----:B------:R-:W-:Y:S02]  /*4cf0*/  FMUL R238, R238, 1.4426950216293334961 ;  /* 0x3fb8aa3beeee7820 */ /* 0x000fe40000400000 */
[----:B-1----:R-:W-:Y:S01]  /*4d00*/  FMUL R59, R33, 1.4426950216293334961 ;  /* 0x3fb8aa3b213b7820 */ /* 0x002fe20000400000 */
[----:B------:R-:W-:-:S04]  /*4d10*/  FADD R33, R196, -R93 ;  /* 0x8000005dc4217221 */ /* 0x000fc80000000000 */
[----:B------:R1:W-:Y:S01]  /*4d20*/  MUFU.EX2 R198, R57 ;  /* 0x0000003900c67308 */ /* 0x0003e20000000800 */
[----:B------:R-:W-:-:S07]  /*4d30*/  FMUL R236, R236, 1.4426950216293334961 ;  /* 0x3fb8aa3becec7820 */ /* 0x000fce0000400000 */
[----:B------:R3:W-:Y:S01]  /*4d40*/  MUFU.EX2 R19, R238 ;  /* 0x000000ee00137308 */ /* 0x0007e20000000800 */
[----:B-1----:R-:W-:Y:S01]  /*4d50*/  FMUL R57, R33, 1.4426950216293334961 ;  /* 0x3fb8aa3b21397820 */ /* 0x002fe20000400000 */
[----:B------:R-:W-:-:S04]  /*4d60*/  FADD R33, R22, -R93 ;  /* 0x8000005d16217221 */ /* 0x000fc80000000000 */
[----:B------:R-:W-:Y:S01]  /*4d70*/  FMUL R61, R33, 1.4426950216293334961 ;  /* 0x3fb8aa3b213d7820 */ /* 0x000fe20000400000 */
[----:B---3--:R-:W-:Y:S01]  /*4d80*/  FADD R238, R4, R155 ;  /* 0x0000009b04ee7221 */ /* 0x008fe20000000000 */
[----:B------:R1:W-:Y:S03]  /*4d90*/  MUFU.EX2 R21, R236 ;  /* 0x000000ec00157308 */ /* 0x0003e60000000800 */
[----:B------:R-:W-:-:S04]  /*4da0*/  FADD R33, R5, R238 ;  /* 0x000000ee05217221 */ /* 0x000fc80000000000 */
[----:B-1----:R-:W-:Y:S01]  /*4db0*/  FADD R236, R6, R33 ;  /* 0x0000002106ec7221 */ /* 0x002fe20000000000 */
[----:B------:R1:W-:Y:S01]  /*4dc0*/  MUFU.EX2 R196, R59 ;  /* 0x0000003b00c47308 */ /* 0x0003e20000000800 */
[----:B------:R-:W-:Y:S02]  /*4dd0*/  FADD R234, R234, -R93 ;  /* 0x8000005deaea7221 */ /* 0x000fe40000000000 */
[----:B-1----:R-:W-:-:S04]  /*4de0*/  FADD R59, R3, R236 ;  /* 0x000000ec033b7221 */ /* 0x002fc80000000000 */
[----:B------:R-:W-:Y:S01]  /*4df0*/  FADD R236, R224, R59 ;  /* 0x0000003be0ec7221 */ /* 0x000fe20000000000 */
[----:B------:R-:W-:-:S03]  /*4e00*/  FADD R33, R23, -R93 ;  /* 0x8000005d17217221 */ /* 0x000fc60000000000 */
[----:B------:R-:W-:Y:S01]  /*4e10*/  FADD R59, R7, R236 ;  /* 0x000000ec073b7221 */ /* 0x000fe20000000000 */
[----:B------:R-:W-:Y:S01]  /*4e20*/  FMUL R234, R234, 1.4426950216293334961 ;  /* 0x3fb8aa3beaea7820 */ /* 0x000fe20000400000 */
[----:B------:R1:W-:Y:S02]  /*4e30*/  MUFU.EX2 R20, R35 ;  /* 0x0000002300147308 */ /* 0x0003e40000000800 */
[----:B------:R-:W-:Y:S01]  /*4e40*/  FADD R59, R222, R59 ;  /* 0x0000003bde3b7221 */ /* 0x000fe20000000000 */
[----:B-1----:R-:W-:Y:S01]  /*4e50*/  FMUL R35, R33, 1.4426950216293334961 ;  /* 0x3fb8aa3b21237820 */ /* 0x002fe20000400000 */
[----:B------:R-:W-:-:S04]  /*4e60*/  FADD R33, R194, -R93 ;  /* 0x8000005dc2217221 */ /* 0x000fc80000000000 */
[----:B------:R1:W-:Y:S08]  /*4e70*/  MUFU.EX2 R23, R234 ;  /* 0x000000ea00177308 */ /* 0x0003f00000000800 */
[----:B------:R3:W-:Y:S01]  /*4e80*/  MUFU.EX2 R22, R57 ;  /* 0x0000003900167308 */ /* 0x0007e20000000800 */
[----:B-1----:R-:W-:-:S04]  /*4e90*/  FADD R234, R8, R59 ;  /* 0x0000003b08ea7221 */ /* 0x002fc80000000000 */
[----:B------:R-:W-:Y:S01]  /*4ea0*/  FADD R234, R153, R234 ;  /* 0x000000ea99ea7221 */ /* 0x000fe20000000000 */
[----:B---3--:R-:W-:Y:S01]  /*4eb0*/  FMUL R57, R33, 1.4426950216293334961 ;  /* 0x3fb8aa3b21397820 */ /* 0x008fe20000400000 */
[----:B------:R-:W-:-:S04]  /*4ec0*/  FADD R33, R24, -R93 ;  /* 0x8000005d18217221 */ /* 0x000fc80000000000 */
[----:B------:R-:W-:Y:S01]  /*4ed0*/  FMUL R59, R33, 1.4426950216293334961 ;  /* 0x3fb8aa3b213b7820 */ /* 0x000fe20000400000 */
[----:B------:R-:W-:Y:S01]  /*4ee0*/  FADD R33, R9, R234 ;  /* 0x000000ea09217221 */ /* 0x000fe20000000000 */
[----:B------:R1:W-:Y:S03]  /*4ef0*/  MUFU.EX2 R194, R35 ;  /* 0x0000002300c27308 */ /* 0x0003e60000000800 */
[----:B-1----:R-:W-:-:S04]  /*4f00*/  FADD R35, R212, R33 ;  /* 0x00000021d4237221 */ /* 0x002fc80000000000 */
[----:B------:R-:W-:Y:S01]  /*4f10*/  FADD R234, R10, R35 ;  /* 0x000000230aea7221 */ /* 0x000fe20000000000 */
[----:B------:R1:W-:Y:S03]  /*4f20*/  MUFU.EX2 R24, R57 ;  /* 0x0000003900187308 */ /* 0x0003e60000000800 */
[----:B------:R-:W-:Y:S01]  /*4f30*/  FADD R234, R151, R234 ;  /* 0x000000ea97ea7221 */ /* 0x000fe20000000000 */
[--C-:B------:R-:W-:Y:S01]  /*4f40*/  FADD R232, R232, -R93.reuse ;  /* 0x8000005de8e87221 */ /* 0x100fe20000000000 */
[----:B------:R-:W-:Y:S02]  /*4f50*/  FADD R33, R25, -R93 ;  /* 0x8000005d19217221 */ /* 0x000fe40000000000 */
[----:B-1----:R-:W-:Y:S01]  /*4f60*/  FADD R57, R11, R234 ;  /* 0x000000ea0b397221 */ /* 0x002fe20000000000 */
[----:B------:R-:W-:Y:S01]  /*4f70*/  FMUL R232, R232, 1.4426950216293334961 ;  /* 0x3fb8aa3be8e87820 */ /* 0x000fe20000400000 */
[----:B------:R-:W-:-:S02]  /*4f80*/  FMUL R35, R33, 1.4426950216293334961 ;  /* 0x3fb8aa3b21237820 */ /* 0x000fc40000400000 */
[----:B------:R-:W-:Y:S01]  /*4f90*/  FADD R57, R210, R57 ;  /* 0x00000039d2397221 */ /* 0x000fe20000000000 */
[--C-:B------:R-:W-:Y:S01]  /*4fa0*/  FADD R33, R192, -R93.reuse ;  /* 0x8000005dc0217221 */ /* 0x100fe20000000000 */
[----:B------:R4:W-:Y:S03]  /*4fb0*/  MUFU.EX2 R25, R232 ;  /* 0x000000e800197308 */ /* 0x0009e60000000800 */
[----:B------:R-:W-:Y:S01]  /*4fc0*/  FMUL R183, R33, 1.4426950216293334961 ;  /* 0x3fb8aa3b21b77820 */ /* 0x000fe20000400000 */
[----:B------:R-:W-:Y:S01]  /*4fd0*/  FADD R33, R26, -R93 ;  /* 0x8000005d1a217221 */ /* 0x000fe20000000000 */
[----:B----4-:R-:W-:-:S03]  /*4fe0*/  FADD R232, R12, R57 ;  /* 0x000000390ce87221 */ /* 0x010fc60000000000 */
[----:B------:R-:W-:Y:S01]  /*4ff0*/  FMUL R57, R33, 1.4426950216293334961 ;  /* 0x3fb8aa3b21397820 */ /* 0x000fe20000400000 */
[----:B------:R-:W-:Y:S01]  /*5000*/  FADD R232, R149, R232 ;  /* 0x000000e895e87221 */ /* 0x000fe20000000000 */
[----:B------:R1:W-:Y:S03]  /*5010*/  MUFU.EX2 R192, R35 ;  /* 0x0000002300c07308 */ /* 0x0003e60000000800 */
[----:B------:R-:W-:Y:S01]  /*5020*/  FADD R33, R13, R232 ;  /* 0x000000e80d217221 */ /* 0x000fe20000000000 */
[----:B------:R-:W-:-:S03]  /*5030*/  FADD R252, R252, -R93 ;  /* 0x8000005dfcfc7221 */ /* 0x000fc60000000000 */
[----:B-1----:R-:W-:Y:S01]  /*5040*/  FADD R35, R206, R33 ;  /* 0x00000021ce237221 */ /* 0x002fe20000000000 */
[----:B------:R-:W1:Y:S03]  /*5050*/  MUFU.EX2 R69, R69 ;  /* 0x0000004500457308 */ /* 0x000e660000000800 */
[----:B0-----:R-:W-:Y:S01]  /*5060*/  FADD R232, R14, R35 ;  /* 0x000000230ee87221 */ /* 0x001fe20000000000 */
[----:B------:R-:W-:-:S03]  /*5070*/  FMUL R252, R252, 1.4426950216293334961 ;  /* 0x3fb8aa3bfcfc7820 */ /* 0x000fc60000400000 */
[----:B------:R-:W-:Y:S01]  /*5080*/  FADD R232, R91, R232 ;  /* 0x000000e85be87221 */ /* 0x000fe20000000000 */
[----:B------:R-:W0:Y:S01]  /*5090*/  MUFU.EX2 R17, R252 ;  /* 0x000000fc00117308 */ /* 0x000e220000000800 */
[--C-:B------:R-:W-:Y:S01]  /*50a0*/  FADD R230, R230, -R93.reuse ;  /* 0x8000005de6e67221 */ /* 0x100fe20000000000 */
[----:B------:R-:W-:Y:S01]  /*50b0*/  FADD R33, R27, -R93 ;  /* 0x8000005d1b217221 */ /* 0x000fe20000000000 */
[----:B------:R-:W-:Y:S02]  /*50c0*/  FADD R35, R15, R232 ;  /* 0x000000e80f237221 */ /* 0x000fe40000000000 */
[----:B------:R-:W-:Y:S02]  /*50d0*/  FMUL R230, R230, 1.4426950216293334961 ;  /* 0x3fb8aa3be6e67820 */ /* 0x000fe40000400000 */
[----:B------:R-:W-:Y:S01]  /*50e0*/  FADD R35, R202, R35 ;  /* 0x00000023ca237221 */ /* 0x000fe20000000000 */
[----:B------:R3:W-:Y:S02]  /*50f0*/  MUFU.EX2 R26, R183 ;  /* 0x000000b7001a7308 */ /* 0x0007e40000000800 */
[----:B---3--:R-:W-:Y:S01]  /*5100*/  FMUL R183, R33, 1.4426950216293334961 ;  /* 0x3fb8aa3b21b77820 */ /* 0x008fe20000400000 */
[----:B------:R-:W-:-:S05]  /*5110*/  FADD R33, R190, -R93 ;  /* 0x8000005dbe217221 */ /* 0x000fca0000000000 */
[----:B------:R3:W-:Y:S01]  /*5120*/  MUFU.EX2 R27, R230 ;  /* 0x000000e6001b7308 */ /* 0x0007e20000000800 */
[----:B------:R-:W-:Y:S01]  /*5130*/  FMUL R185, R33, 1.4426950216293334961 ;  /* 0x3fb8aa3b21b97820 */ /* 0x000fe20000400000 */
[----:B------:R-:W-:Y:S01]  /*5140*/  FADD R33, R28, -R93 ;  /* 0x8000005d1c217221 */ /* 0x000fe20000000000 */
[----:B---3--:R-:W-:-:S05]  /*5150*/  FADD R230, R16, R35 ;  /* 0x0000002310e67221 */ /* 0x008fca0000000000 */
[----:B------:R-:W3:Y:S01]  /*5160*/  MUFU.EX2 R65, R65 ;  /* 0x0000004100417308 */ /* 0x000ee20000000800 */
[----:B-1----:R-:W-:Y:S01]  /*5170*/  FADD R230, R69, R230 ;  /* 0x000000e645e67221 */ /* 0x002fe20000000000 */
[----:B------:R-:W-:-:S03]  /*5180*/  FMUL R35, R33, 1.4426950216293334961 ;  /* 0x3fb8aa3b21237820 */ /* 0x000fc60000400000 */
[----:B0-----:R-:W-:-:S03]  /*5190*/  FADD R33, R17, R230 ;  /* 0x000000e611217221 */ /* 0x001fc60000000000 */
[----:B------:R0:W-:Y:S02]  /*51a0*/  MUFU.EX2 R190, R183 ;  /* 0x000000b700be7308 */ /* 0x0001e40000000800 */
[----:B0-----:R-:W-:-:S06]  /*51b0*/  FADD R183, R200, R33 ;  /* 0x00000021c8b77221 */ /* 0x001fcc0000000000 */
[----:B------:R-:W0:Y:S01]  /*51c0*/  MUFU.EX2 R63, R63 ;  /* 0x0000003f003f7308 */ /* 0x000e220000000800 */
[----:B------:R-:W-:Y:S01]  /*51d0*/  FADD R230, R18, R183 ;  /* 0x000000b712e67221 */ /* 0x000fe20000000000 */
[----:B------:R-:W-:-:S03]  /*51e0*/  FADD R228, R228, -R93 ;  /* 0x8000005de4e47221 */ /* 0x000fc60000000000 */
[----:B---3--:R-:W-:Y:S01]  /*51f0*/  FADD R230, R65, R230 ;  /* 0x000000e641e67221 */ /* 0x008fe20000000000 */
[----:B------:R-:W-:-:S03]  /*5200*/  FMUL R228, R228, 1.4426950216293334961 ;  /* 0x3fb8aa3be4e47820 */ /* 0x000fc60000400000 */
[----:B------:R-:W-:Y:S01]  /*5210*/  FADD R187, R19, R230 ;  /* 0x000000e613bb7221 */ /* 0x000fe20000000000 */
[----:B------:R-:W-:-:S03]  /*5220*/  FADD R33, R29, -R93 ;  /* 0x8000005d1d217221 */ /* 0x000fc60000000000 */
[----:B------:R-:W-:Y:S01]  /*5230*/  FADD R187, R198, R187 ;  /* 0x000000bbc6bb7221 */ /* 0x000fe20000000000 */
[----:B------:R1:W-:Y:S01]  /*5240*/  MUFU.EX2 R29, R228 ;  /* 0x000000e4001d7308 */ /* 0x0003e20000000800 */
[----:B------:R-:W-:Y:S01]  /*5250*/  FMUL R183, R33, 1.4426950216293334961 ;  /* 0x3fb8aa3b21b77820 */ /* 0x000fe20000400000 */
[----:B------:R-:W-:Y:S01]  /*5260*/  FADD R33, R68, -R93 ;  /* 0x8000005d44217221 */ /* 0x000fe20000000000 */
[----:B-1----:R-:W-:-:S05]  /*5270*/  FADD R228, R20, R187 ;  /* 0x000000bb14e47221 */ /* 0x002fca0000000000 */
[----:B------:R-:W1:Y:S01]  /*5280*/  MUFU.EX2 R61, R61 ;  /* 0x0000003d003d7308 */ /* 0x000e620000000800 */
[----:B0-----:R-:W-:-:S07]  /*5290*/  FADD R228, R63, R228 ;  /* 0x000000e43fe47221 */ /* 0x001fce0000000000 */
[----:B------:R0:W-:Y:S02]  /*52a0*/  MUFU.EX2 R68, R183 ;  /* 0x000000b700447308 */ /* 0x0001e40000000800 */
[----:B0-----:R-:W-:-:S04]  /*52b0*/  FADD R183, R21, R228 ;  /* 0x000000e415b77221 */ /* 0x001fc80000000000 */
[----:B------:R-:W-:Y:S02]  /*52c0*/  FADD R187, R196, R183 ;  /* 0x000000b7c4bb7221 */ /* 0x000fe40000000000 */
[----:B------:R-:W0:Y:S02]  /*52d0*/  MUFU.EX2 R59, R59 ;  /* 0x0000003b003b7308 */ /* 0x000e240000000800 */
[----:B------:R-:W-:Y:S01]  /*52e0*/  FADD R228, R22, R187 ;  /* 0x000000bb16e47221 */ /* 0x000fe20000000000 */
[----:B------:R-:W-:-:S03]  /*52f0*/  FADD R226, R226, -R93 ;  /* 0x8000005de2e27221 */ /* 0x000fc60000000000 */
[----:B-1----:R-:W-:Y:S01]  /*5300*/  FADD R228, R61, R228 ;  /* 0x000000e43de47221 */ /* 0x002fe20000000000 */
[----:B------:R-:W-:-:S03]  /*5310*/  FMUL R226, R226, 1.4426950216293334961 ;  /* 0x3fb8aa3be2e27820 */ /* 0x000fc60000400000 */
[----:B------:R-:W-:Y:S01]  /*5320*/  FADD R187, R23, R228 ;  /* 0x000000e417bb7221 */ /* 0x000fe20000000000 */
[----:B------:R-:W-:-:S03]  /*5330*/  FADD R183, R31, -R93 ;  /* 0x8000005d1fb77221 */ /* 0x000fc60000000000 */
[----:B------:R-:W-:Y:S01]  /*5340*/  FADD R187, R194, R187 ;  /* 0x000000bbc2bb7221 */ /* 0x000fe20000000000 */
[----:B------:R1:W-:Y:S01]  /*5350*/  MUFU.EX2 R31, R226 ;  /* 0x000000e2001f7308 */ /* 0x0003e20000000800 */
[----:B------:R-:W-:Y:S01]  /*5360*/  F2FP.BF16.F32.PACK_AB R4, R155, R4 ;  /* 0x000000049b04723e */ /* 0x000fe200000010ff */
[----:B------:R-:W-:Y:S01]  /*5370*/  FADD R155, R32, -R93 ;  /* 0x8000005d209b7221 */ /* 0x000fe20000000000 */
[----:B------:R-:W-:Y:S01]  /*5380*/  F2FP.BF16.F32.PACK_AB R5, R6, R5 ;  /* 0x000000050605723e */ /* 0x000fe200000010ff */
[----:B-1----:R-:W-:-:S04]  /*5390*/  FADD R226, R24, R187 ;  /* 0x000000bb18e27221 */ /* 0x002fc80000000000 */
[----:B------:R-:W1:Y:S01]  /*53a0*/  MUFU.EX2 R57, R57 ;  /* 0x0000003900397308 */ /* 0x000e620000000800 */
[----:B------:R-:W-:Y:S01]  /*53b0*/  F2FP.BF16.F32.PACK_AB R6, R224, R3 ;  /* 0x00000003e006723e */ /* 0x000fe200000010ff */
[----:B0-----:R-:W-:Y:S01]  /*53c0*/  FADD R226, R59, R226 ;  /* 0x000000e23be27221 */ /* 0x001fe20000000000 */
[----:B------:R-:W-:-:S03]  /*53d0*/  FMUL R3, R155, 1.4426950216293334961 ;  /* 0x3fb8aa3b9b037820 */ /* 0x000fc60000400000 */
[----:B------:R-:W-:Y:S02]  /*53e0*/  FADD R155, R25, R226 ;  /* 0x000000e2199b7221 */ /* 0x000fe40000000000 */
[----:B------:R0:W3:Y:S02]  /*53f0*/  MUFU.EX2 R28, R185 ;  /* 0x000000b9001c7308 */ /* 0x0000e40000000800 */
[----:B------:R-:W-:Y:S01]  /*5400*/  FADD R155, R192, R155 ;  /* 0x0000009bc09b7221 */ /* 0x000fe20000000000 */
[----:B------:R-:W-:-:S03]  /*5410*/  F2FP.BF16.F32.PACK_AB R9, R212, R9 ;  /* 0x00000009d409723e */ /* 0x000fc600000010ff */
[----:B------:R-:W-:Y:S02]  /*5420*/  FADD R212, R26, R155 ;  /* 0x0000009b1ad47221 */ /* 0x000fe40000000000 */
[----:B------:R-:W4:Y:S02]  /*5430*/  MUFU.EX2 R35, R35 ;  /* 0x0000002300237308 */ /* 0x000f240000000800 */
[----:B-1----:R-:W-:Y:S01]  /*5440*/  FADD R212, R57, R212 ;  /* 0x000000d439d47221 */ /* 0x002fe20000000000 */
[----:B------:R-:W-:Y:S01]  /*5450*/  F2FP.BF16.F32.PACK_AB R8, R153, R8 ;  /* 0x000000089908723e */ /* 0x000fe200000010ff */
[----:B0-----:R-:W-:Y:S01]  /*5460*/  FMUL R185, R33, 1.4426950216293334961 ;  /* 0x3fb8aa3b21b97820 */ /* 0x001fe20000400000 */
[----:B------:R-:W-:Y:S01]  /*5470*/  FADD R33, R30, -R93 ;  /* 0x8000005d1e217221 */ /* 0x000fe20000000000 */
[----:B------:R-:W-:Y:S01]  /*5480*/  FADD R153, R27, R212 ;  /* 0x000000d41b997221 */ /* 0x000fe20000000000 */
[----:B------:R-:W-:Y:S02]  /*5490*/  F2FP.BF16.F32.PACK_AB R15, R202, R15 ;  /* 0x0000000fca0f723e */ /* 0x000fe400000010ff */
[----:B------:R-:W-:Y:S01]  /*54a0*/  FMUL R33, R33, 1.4426950216293334961 ;  /* 0x3fb8aa3b21217820 */ /* 0x000fe20000400000 */
[----:B------:R-:W-:Y:S01]  /*54b0*/  FADD R153, R190, R153 ;  /* 0x00000099be997221 */ /* 0x000fe20000000000 */
[----:B------:R0:W1:Y:S03]  /*54c0*/  MUFU.EX2 R30, R185 ;  /* 0x000000b9001e7308 */ /* 0x0000660000000800 */
[----:B---3--:R-:W-:Y:S01]  /*54d0*/  FADD R202, R28, R153 ;  /* 0x000000991cca7221 */ /* 0x008fe20000000000 */
[----:B------:R-:W-:-:S03]  /*54e0*/  F2FP.BF16.F32.PACK_AB R16, R69, R16 ;  /* 0x000000104510723e */ /* 0x000fc600000010ff */
[----:B----4-:R-:W-:Y:S01]  /*54f0*/  FADD R202, R35, R202 ;  /* 0x000000ca23ca7221 */ /* 0x010fe20000000000 */
[----:B------:R-:W3:Y:S01]  /*5500*/  MUFU.EX2 R33, R33 ;  /* 0x0000002100217308 */ /* 0x000ee20000000800 */
[----:B0-----:R-:W-:Y:S01]  /*5510*/  FMUL R185, R183, 1.4426950216293334961 ;  /* 0x3fb8aa3bb7b97820 */ /* 0x001fe20000400000 */
[--C-:B------:R-:W-:Y:S01]  /*5520*/  FADD R183, R34, -R93.reuse ;  /* 0x8000005d22b77221 */ /* 0x100fe20000000000 */
[----:B------:R-:W-:Y:S01]  /*5530*/  FADD R69, R29, R202 ;  /* 0x000000ca1d457221 */ /* 0x000fe20000000000 */
[----:B------:R-:W-:Y:S01]  /*5540*/  F2FP.BF16.F32.PACK_AB R12, R149, R12 ;  /* 0x0000000c950c723e */ /* 0x000fe200000010ff */
[--C-:B------:R-:W-:Y:S01]  /*5550*/  FADD R149, R150, -R93.reuse ;  /* 0x8000005d96957221 */ /* 0x100fe20000000000 */
[----:B------:R-:W-:Y:S01]  /*5560*/  FMUL R183, R183, 1.4426950216293334961 ;  /* 0x3fb8aa3bb7b77820 */ /* 0x000fe20000400000 */
[----:B------:R-:W-:Y:S01]  /*5570*/  F2FP.BF16.F32.PACK_AB R10, R151, R10 ;  /* 0x0000000a970a723e */ /* 0x000fe200000010ff */
[----:B------:R-:W0:Y:S01]  /*5580*/  MUFU.EX2 R34, R185 ;  /* 0x000000b900227308 */ /* 0x000e220000000800 */
[----:B------:R-:W-:Y:S01]  /*5590*/  F2FP.BF16.F32.PACK_AB R18, R65, R18 ;  /* 0x000000124112723e */ /* 0x000fe200000010ff */
[--C-:B------:R-:W-:Y:S01]  /*55a0*/  FADD R216, R216, -R93.reuse ;  /* 0x8000005dd8d87221 */ /* 0x100fe20000000000 */
[----:B------:R-:W-:Y:S01]  /*55b0*/  F2FP.BF16.F32.PACK_AB R22, R61, R22 ;  /* 0x000000163d16723e */ /* 0x000fe200000010ff */
[--C-:B------:R-:W-:Y:S01]  /*55c0*/  FADD R151, R55, -R93.reuse ;  /* 0x8000005d37977221 */ /* 0x100fe20000000000 */
[--C-:B------:R-:W-:Y:S01]  /*55d0*/  FADD R67, R67, -R93.reuse ;  /* 0x8000005d43437221 */ /* 0x100fe20000000000 */
[----:B------:R-:W-:Y:S01]  /*55e0*/  FADD R65, R148, -R93 ;  /* 0x8000005d94417221 */ /* 0x000fe20000000000 */
[----:B------:R-:W-:Y:S01]  /*55f0*/  FADD R69, R68, R69 ;  /* 0x0000004544457221 */ /* 0x000fe20000000000 */
[----:B------:R-:W-:Y:S01]  /*5600*/  FADD R61, R92, -R93 ;  /* 0x8000005d5c3d7221 */ /* 0x000fe20000000000 */
[----:B------:R-:W-:Y:S01]  /*5610*/  FMUL R149, R149, 1.4426950216293334961 ;  /* 0x3fb8aa3b95957820 */ /* 0x000fe20000400000 */
[----:B------:R-:W4:Y:S01]  /*5620*/  MUFU.EX2 R32, R183 ;  /* 0x000000b700207308 */ /* 0x000f220000000800 */
[----:B------:R-:W-:Y:S01]  /*5630*/  F2FP.BF16.F32.PACK_AB R21, R196, R21 ;  /* 0x00000015c415723e */ /* 0x000fe200000010ff */
[----:B------:R-:W-:Y:S01]  /*5640*/  FMUL R216, R216, 1.4426950216293334961 ;  /* 0x3fb8aa3bd8d87820 */ /* 0x000fe20000400000 */
[----:B------:R-:W-:Y:S01]  /*5650*/  FMUL R151, R151, 1.4426950216293334961 ;  /* 0x3fb8aa3b97977820 */ /* 0x000fe20000400000 */
[----:B------:R-:W-:Y:S01]  /*5660*/  FMUL R67, R67, 1.4426950216293334961 ;  /* 0x3fb8aa3b43437820 */ /* 0x000fe20000400000 */
[----:B------:R-:W-:Y:S01]  /*5670*/  FMUL R65, R65, 1.4426950216293334961 ;  /* 0x3fb8aa3b41417820 */ /* 0x000fe20000400000 */
[----:B-1----:R-:W-:Y:S01]  /*5680*/  FADD R196, R30, R69 ;  /* 0x000000451ec47221 */ /* 0x002fe20000000000 */
[----:B------:R-:W-:Y:S01]  /*5690*/  FMUL R61, R61, 1.4426950216293334961 ;  /* 0x3fb8aa3b3d3d7820 */ /* 0x000fe20000400000 */
[----:B------:R-:W1:Y:S01]  /*56a0*/  MUFU.EX2 R3, R3 ;  /* 0x0000000300037308 */ /* 0x000e620000000800 */
[----:B------:R-:W-:Y:S01]  /*56b0*/  F2FP.BF16.F32.PACK_AB R14, R91, R14 ;  /* 0x0000000e5b0e723e */ /* 0x000fe200000010ff */
[----:B---3--:R-:W-:Y:S01]  /*56c0*/  FADD R196, R33, R196 ;  /* 0x000000c421c47221 */ /* 0x008fe20000000000 */
[----:B------:R-:W-:-:S05]  /*56d0*/  F2FP.BF16.F32.PACK_AB R26, R57, R26 ;  /* 0x0000001a391a723e */ /* 0x000fca00000010ff */
[----:B------:R-:W-:Y:S01]  /*56e0*/  MUFU.EX2 R55, R216 ;  /* 0x000000d800377308 */ /* 0x000fe20000000800 */
[----:B------:R-:W-:Y:S01]  /*56f0*/  FADD R57, R31, R196 ;  /* 0x000000c41f397221 */ /* 0x000fe20000000000 */
[----:B------:R-:W-:-:S06]  /*5700*/  F2FP.BF16.F32.PACK_AB R29, R68, R29 ;  /* 0x0000001d441d723e */ /* 0x000fcc00000010ff */
[----:B------:R-:W3:Y:S01]  /*5710*/  MUFU.EX2 R150, R151 ;  /* 0x0000009700967308 */ /* 0x000ee20000000800 */
[----:B------:R-:W-:-:S07]  /*5720*/  LOP3.LUT R68, R189, 0x3f, RZ, 0xc0, !PT ;  /* 0x0000003fbd447812 */ /* 0x000fce00078ec0ff */
[----:B------:R-:W-:Y:S08]  /*5730*/  MUFU.EX2 R149, R149 ;  /* 0x0000009500957308 */ /* 0x000ff00000000800 */
[----:B------:R-:W0:Y:S08]  /*5740*/  MUFU.EX2 R148, R67 ;  /* 0x0000004300947308 */ /* 0x000e300000000800 */
[----:B------:R-:W-:Y:S08]  /*5750*/  MUFU.EX2 R92, R65 ;  /* 0x00000041005c7308 */ /* 0x000ff00000000800 */
[----:B------:R-:W2:Y:S01]  /*5760*/  MUFU.EX2 R91, R61 ;  /* 0x0000003d005b7308 */ /* 0x000ea20000000800 */
[----:B0-----:R-:W-:Y:S01]  /*5770*/  FADD R57, R34, R57 ;  /* 0x0000003922397221 */ /* 0x001fe20000000000 */
[----:B------:R-:W-:Y:S01]  /*5780*/  SHF.R.S32.HI R69, RZ, 0x6, R189 ;  /* 0x00000006ff457819 */ /* 0x000fe200000114bd */
[----:B------:R-:W-:Y:S01]  /*5790*/  IMAD.SHL.U32 R68, R68, 0x2, RZ ;  /* 0x0000000244447824 */ /* 0x000fe200078e00ff */
[----:B------:R-:W-:Y:S01]  /*57a0*/  F2FP.BF16.F32.PACK_AB R27, R190, R27 ;  /* 0x0000001bbe1b723e */ /* 0x000fe200000010ff */
[----:B----4-:R-:W-:Y:S01]  /*57b0*/  FADD R190, R32, R57 ;  /* 0x0000003920be7221 */ /* 0x010fe20000000000 */
[----:B------:R-:W-:-:S02]  /*57c0*/  SGXT R69, R69, 0x1 ;  /* 0x000000014545781a */ /* 0x000fc40000000200 */
[----:B------:R-:W-:Y:S01]  /*57d0*/  F2FP.BF16.F32.PACK_AB R28, R35, R28 ;  /* 0x0000001c231c723e */ /* 0x000fe200000010ff */
[----:B-1----:R-:W-:Y:S01]  /*57e0*/  FADD R190, R3, R190 ;  /* 0x000000be03be7221 */ /* 0x002fe20000000000 */
[----:B------:R-:W-:Y:S02]  /*57f0*/  F2FP.BF16.F32.PACK_AB R30, R33, R30 ;  /* 0x0000001e211e723e */ /* 0x000fe400000010ff */
[----:B------:R-:W-:Y:S02]  /*5800*/  F2FP.BF16.F32.PACK_AB R31, R34, R31 ;  /* 0x0000001f221f723e */ /* 0x000fe400000010ff */
[----:B------:R-:W-:Y:S02]  /*5810*/  F2FP.BF16.F32.PACK_AB R32, R3, R32 ;  /* 0x000000200320723e */ /* 0x000fe400000010ff */
[----:B------:R-:W-:Y:S02]  /*5820*/  F2FP.BF16.F32.PACK_AB R7, R222, R7 ;  /* 0x00000007de07723e */ /* 0x000fe400000010ff */
[----:B------:R-:W-:-:S02]  /*5830*/  F2FP.BF16.F32.PACK_AB R11, R210, R11 ;  /* 0x0000000bd20b723e */ /* 0x000fc400000010ff */
[----:B------:R-:W-:Y:S02]  /*5840*/  F2FP.BF16.F32.PACK_AB R13, R206, R13 ;  /* 0x0000000dce0d723e */ /* 0x000fe400000010ff */
[----:B------:R-:W-:Y:S02]  /*5850*/  F2FP.BF16.F32.PACK_AB R17, R200, R17 ;  /* 0x00000011c811723e */ /* 0x000fe400000010ff */
[----:B------:R-:W-:Y:S02]  /*5860*/  F2FP.BF16.F32.PACK_AB R19, R198, R19 ;  /* 0x00000013c613723e */ /* 0x000fe400000010ff */
[----:B------:R-:W-:Y:S02]  /*5870*/  F2FP.BF16.F32.PACK_AB R20, R63, R20 ;  /* 0x000000143f14723e */ /* 0x000fe400000010ff */
[----:B------:R-:W-:Y:S02]  /*5880*/  F2FP.BF16.F32.PACK_AB R23, R194, R23 ;  /* 0x00000017c217723e */ /* 0x000fe400000010ff */
[----:B------:R-:W-:-:S02]  /*5890*/  F2FP.BF16.F32.PACK_AB R24, R59, R24 ;  /* 0x000000183b18723e */ /* 0x000fc400000010ff */
[----:B------:R-:W-:Y:S02]  /*58a0*/  F2FP.BF16.F32.PACK_AB R25, R192, R25 ;  /* 0x00000019c019723e */ /* 0x000fe400000010ff */
[----:B------:R-:W-:Y:S02]  /*58b0*/  LOP3.LUT R3, R68, 0x90, R69, 0x78, !PT ;  /* 0x0000009044037812 */ /* 0x000fe400078e7845 */
[----:B---3--:R-:W-:Y:S02]  /*58c0*/  F2FP.BF16.F32.PACK_AB R33, R150, R55 ;  /* 0x000000379621723e */ /* 0x008fe400000010ff */
[----:B------:R-:W-:Y:S02]  /*58d0*/  F2FP.BF16.F32.PACK_AB R34, R148, R149 ;  /* 0x000000959422723e */ /* 0x000fe400000010ff */
[----:B--2---:R-:W-:Y:S01]  /*58e0*/  F2FP.BF16.F32.PACK_AB R35, R91, R92 ;  /* 0x0000005c5b23723e */ /* 0x004fe200000010ff */
[----:B------:R-:W-:Y:S06]  /*58f0*/  @!P0 BRA `(.L_x_9) ;  /* 0x0000000000048947 */ /* 0x000fec0003800000 */
[----:B------:R0:W-:Y:S02]  /*5900*/  STTM.x32 tmem[UR17+0x80], R4 ;  /* 0x00008004000079ed */ /* 0x0001e400082c0011 */
.L_x_9:
[C---:B0-----:R-:W-:Y:S01]  /*5910*/  LOP3.LUT R4, R3.reuse, 0x20, RZ, 0x3c, !PT ;  /* 0x0000002003047812 */ /* 0x041fe200078e3cff */
[----:B-----5:R-:W-:Y:S01]  /*5920*/  STS.U16 [R3+UR10+0x4000], R90 ;  /* 0x0040005a03007988 */ /* 0x020fe2000800040a */
[----:B------:R-:W-:Y:S01]  /*5930*/  LOP3.LUT R252, R3, 0x40, RZ, 0x3c, !PT ;  /* 0x0000004003fc7812 */ /* 0x000fe200078e3cff */
[----:B------:R-:W-:Y:S01]  /*5940*/  FADD R151, R55, R190 ;  /* 0x000000be37977221 */ /* 0x000fe20000000000 */
[----:B------:R-:W-:Y:S01]  /*5950*/  LOP3.LUT R239, R3, 0x60, RZ, 0x3c, !PT ;  /* 0x0000006003ef7812 */ /* 0x000fe200078e3cff */
[----:B------:R-:W-:Y:S02]  /*5960*/  STS.U16 [R3+UR10+0x4400], R66 ;  /* 0x0044004203007988 */ /* 0x000fe4000800040a */
[----:B------:R-:W-:Y:S02]  /*5970*/  FADD R150, R150, R151 ;  /* 0x0000009796967221 */ /* 0x000fe40000000000 */
[----:B------:R-:W-:Y:S04]  /*5980*/  STS.U16 [R3+UR10+0x4800], R64 ;  /* 0x0048004003007988 */ /* 0x000fe8000800040a */
        /* <DEDUP_REMOVED lines=12> */
[----:B------:R0:W-:Y:S04]  /*5a50*/  STS.U16 [R4+UR10+0x5d00], R40 ;  /* 0x005d002804007988 */ /* 0x0001e8000800040a */
[----:B------:R-:W-:Y:S04]  /*5a60*/  STS.U16 [R252+UR10+0x4200], R51 ;  /* 0x00420033fc007988 */ /* 0x000fe8000800040a */
[----:B------:R-:W-:Y:S01]  /*5a70*/  STS.U16 [R252+UR10+0x4600], R49 ;  /* 0x00460031fc007988 */ /* 0x000fe2000800040a */
[----:B0-----:R-:W-:-:S03]  /*5a80*/  FADD R4, -R93, -INF ;  /* 0xff8000005d047421 */ /* 0x001fc60000000100 */
[----:B------:R-:W-:Y:S01]  /*5a90*/  STS.U16 [R252+UR10+0x4a00], R47 ;  /* 0x004a002ffc007988 */ /* 0x000fe2000800040a */
[----:B------:R-:W-:-:S03]  /*5aa0*/  FMUL R90, R4, 1.4426950216293334961 ;  /* 0x3fb8aa3b045a7820 */ /* 0x000fc60000400000 */
[----:B------:R-:W-:Y:S04]  /*5ab0*/  STS.U16 [R252+UR10+0x4e00], R45 ;  /* 0x004e002dfc007988 */ /* 0x000fe8000800040a */
[----:B------:R-:W-:Y:S01]  /*5ac0*/  STS.U16 [R252+UR10+0x5200], R43 ;  /* 0x0052002bfc007988 */ /* 0x000fe2000800040a */
[----:B------:R-:W0:Y:S03]  /*5ad0*/  MUFU.EX2 R90, R90 ;  /* 0x0000005a005a7308 */ /* 0x000e260000000800 */
[----:B------:R-:W-:Y:S04]  /*5ae0*/  STS.U16 [R252+UR10+0x5600], R41 ;  /* 0x00560029fc007988 */ /* 0x000fe8000800040a */
[----:B------:R-:W-:Y:S04]  /*5af0*/  STS.U16 [R252+UR10+0x5a00], R39 ;  /* 0x005a0027fc007988 */ /* 0x000fe8000800040a */
[----:B------:R-:W-:Y:S04]  /*5b00*/  STS.U16 [R252+UR10+0x5e00], R37 ;  /* 0x005e0025fc007988 */ /* 0x000fe8000800040a */
[----:B------:R-:W-:Y:S04]  /*5b10*/  STS.U16 [R239+UR10+0x4300], R38 ;  /* 0x00430026ef007988 */ /* 0x000fe8000800040a */
[----:B------:R1:W-:Y:S04]  /*5b20*/  STS.U16 [R239+UR10+0x4700], R36 ;  /* 0x00470024ef007988 */ /* 0x0003e8000800040a */
[----:B------:R2:W-:Y:S04]  /*5b30*/  STS.U16 [R239+UR10+0x4b00], R188 ;  /* 0x004b00bcef007988 */ /* 0x0005e8000800040a */
[----:B------:R2:W-:Y:S04]  /*5b40*/  STS.U16 [R239+UR10+0x4f00], R186 ;  /* 0x004f00baef007988 */ /* 0x0005e8000800040a */
[----:B------:R2:W-:Y:S04]  /*5b50*/  STS.U16 [R239+UR10+0x5300], R184 ;  /* 0x005300b8ef007988 */ /* 0x0005e8000800040a */
[----:B------:R2:W-:Y:S04]  /*5b60*/  STS.U16 [R239+UR10+0x5700], R182 ;  /* 0x005700b6ef007988 */ /* 0x0005e8000800040a */
[----:B------:R2:W-:Y:S04]  /*5b70*/  STS.U16 [R239+UR10+0x5b00], R154 ;  /* 0x005b009aef007988 */ /* 0x0005e8000800040a */
[----:B------:R2:W-:Y:S01]  /*5b80*/  STS.U16 [R239+UR10+0x5f00], R152 ;  /* 0x005f0098ef007988 */ /* 0x0005e2000800040a */
[----:B------:R-:W3:Y:S02]  /*5b90*/  FENCE.VIEW.ASYNC.T ;  /* 0x00000000000073c6 */ /* 0x000ee40000000200 */
[----:B---3--:R-:W-:Y:S06]  /*5ba0*/  BAR.SYNC.DEFER_BLOCKING 0x0 ;  /* 0x0000000000007b1d */ /* 0x008fec0000010000 */
[----:B-1----:R-:W1:Y:S01]  /*5bb0*/  LDTM.x64 R4, tmem[UR17] ;  /* 0x00000011000479ee */ /* 0x002e620008340000 */
[----:B------:R-:W-:Y:S01]  /*5bc0*/  NOP ;  /* 0x0000000000007918 */ /* 0x000fe20000000000 */
[----:B0-2---:R-:W-:Y:S05]  /*5bd0*/  @!P0 BRA `(.L_x_10) ;  /* 0x0000000400048947 */ /* 0x005fea0003800000 */
[C---:B-1----:R-:W-:Y:S01]  /*5be0*/  FMUL R4, R90.reuse, R4 ;  /* 0x000000045a047220 */ /* 0x042fe20000400000 */
[C---:B------:R-:W-:Y:S01]  /*5bf0*/  FMUL R5, R90.reuse, R5 ;  /* 0x000000055a057220 */ /* 0x040fe20000400000 */
        /* <DEDUP_REMOVED lines=61> */
[----:B------:R-:W-:-:S04]  /*5fd0*/  FMUL R67, R90, R67 ;  /* 0x000000435a437220 */ /* 0x000fc80000400000 */
[----:B------:R0:W-:Y:S03]  /*5fe0*/  STTM.x64 tmem[UR17], R4 ;  /* 0x00000004000079ed */ /* 0x0001e60008340011 */
.L_x_10:
[----:B-1----:R-:W1:Y:S02]  /*5ff0*/  FENCE.VIEW.ASYNC.T ;  /* 0x00000000000073c6 */ /* 0x002e640000000200 */
[----:B-1----:R-:W-:Y:S01]  /*6000*/  BAR.SYNC.DEFER_BLOCKING 0x0 ;  /* 0x0000000000007b1d */ /* 0x002fe20000010000 */
[----:B------:R-:W-:Y:S01]  /*6010*/  FADD R149, R149, R150 ;  /* 0x0000009695957221 */ /* 0x000fe20000000000 */
[----:B------:R-:W-:Y:S01]  /*6020*/  UIADD3 UR7, UPT, UPT, UR10, 0xa000, URZ ;  /* 0x0000a0000a077890 */ /* 0x000fe2000fffe0ff */
[----:B------:R-:W-:Y:S01]  /*6030*/  FSEL R93, R93, -INF , P0 ;  /* 0xff8000005d5d7808 */ /* 0x000fe20000000000 */
[----:B------:R-:W-:Y:S01]  /*6040*/  UIADD3 UR18, UPT, UPT, UR9, 0x80, URZ ;  /* 0x0000008009127890 */ /* 0x000fe2000fffe0ff */
[----:B------:R-:W-:-:S04]  /*6050*/  FADD R149, R148, R149 ;  /* 0x0000009594957221 */ /* 0x000fc80000000000 */
[----:B------:R-:W-:-:S04]  /*6060*/  FADD R92, R92, R149 ;  /* 0x000000955c5c7221 */ /* 0x000fc80000000000 */
[----:B------:R-:W-:-:S04]  /*6070*/  FADD R91, R91, R92 ;  /* 0x0000005c5b5b7221 */ /* 0x000fc80000000000 */
[----:B------:R-:W-:-:S05]  /*6080*/  FADD R90, R90, R91 ;  /* 0x0000005b5a5a7221 */ /* 0x000fca0000000000 */
[----:B------:R-:W-:Y:S01]  /*6090*/  FSEL R90, R90, 1, P0 ;  /* 0x3f8000005a5a7808 */ /* 0x000fe20000000000 */
[----:B------:R1:W-:Y:S06]  /*60a0*/  MEMBAR.ALL.CTA ;  /* 0x0000000000007992 */ /* 0x0003ec0000008000 */
[----:B-1----:R-:W1:Y:S02]  /*60b0*/  FENCE.VIEW.ASYNC.S ;  /* 0x00000000000073c6 */ /* 0x002e640000000000 */
[----:B-1----:R-:W-:Y:S06]  /*60c0*/  BAR.SYNC.DEFER_BLOCKING 0x0 ;  /* 0x0000000000007b1d */ /* 0x002fec0000010000 */
[----:B------:R-:W-:Y:S05]  /*60d0*/  @!P1 BRA `(.L_x_11) ;  /* 0x0000000000909947 */ /* 0x000fea0003800000 */
[----:B------:R-:W-:Y:S01]  /*60e0*/  UIADD3 UR4, UPT, UPT, UR10, 0x4000, URZ ;  /* 0x000040000a047890 */ /* 0x000fe2000fffe0ff */
[----:B------:R-:W-:Y:S01]  /*60f0*/  BSSY.RECONVERGENT B0, `(.L_x_12) ;  /* 0x0000021000007945 */ /* 0x000fe20003800200 */
[----:B------:R-:W-:Y:S02]  /*6100*/  ELECT P0, URZ, PT ;  /* 0x0000000000ff782f */ /* 0x000fe40003800000 */
[----:B------:R-:W-:Y:S02]  /*6110*/  USHF.R.U32.HI UR12, URZ, 0x4, UR4 ;  /* 0x00000004ff0c7899 */ /* 0x000fe40008011604 */
[----:B------:R-:W-:Y:S02]  /*6120*/  UIADD3 UR5, UPT, UPT, UR9, 0x88, URZ ;  /* 0x0000008809057890 */ /* 0x000fe4000fffe0ff */
[----:B------:R-:W-:Y:S01]  /*6130*/  USGXT.U32 UR12, UR12, 0xe ;  /* 0x0000000e0c0c789a */ /* 0x000fe20008000000 */
[----:B------:R-:W-:Y:S01]  /*6140*/  UMOV UR4, URZ ;  /* 0x000000ff00047c82 */ /* 0x000fe20008000000 */
[----:B------:R-:W-:-:S02]  /*6150*/  UIADD3 UR14, UPT, UPT, UR9, 0x90, URZ ;  /* 0x00000090090e7890 */ /* 0x000fc4000fffe0ff */
[----:B------:R-:W-:Y:S01]  /*6160*/  UIADD3 UR24, UP2, UPT, UR12, 0x2, URZ ;  /* 0x000000020c187890 */ /* 0x000fe2000ff5e0ff */
[----:B------:R-:W-:Y:S01]  /*6170*/  UMOV UR20, 0x0 ;  /* 0x0000000000147882 */ /* 0x000fe20000000000 */
[----:B------:R-:W-:Y:S02]  /*6180*/  UMOV UR21, 0x8100490 ;  /* 0x0810049000157882 */ /* 0x000fe40000000000 */
[----:B------:R-:W-:Y:S02]  /*6190*/  UIADD3.X UR25, UPT, UPT, UR4, 0x40004040, URZ, UP2, !UPT ;  /* 0x4000404004197890 */ /* 0x000fe400097fe4ff */
[----:B------:R-:W-:Y:S02]  /*61a0*/  UIADD3 UR28, UP2, UPT, UR24, 0x2, URZ ;  /* 0x00000002181c7890 */ /* 0x000fe4000ff5e0ff */
[----:B------:R-:W-:Y:S02]  /*61b0*/  UIADD3 UR34, UP3, UPT, UR24, 0x4, URZ ;  /* 0x0000000418227890 */ /* 0x000fe4000ff7e0ff */
[----:B------:R-:W-:-:S02]  /*61c0*/  UIADD3.X UR29, UPT, UPT, UR25, URZ, URZ, UP2, !UPT ;  /* 0x000000ff191d7290 */ /* 0x000fc400097fe4ff */
[----:B------:R-:W-:Y:S02]  /*61d0*/  UIADD3 UR4, UPT, UPT, UR9, 0x98, URZ ;  /* 0x0000009809047890 */ /* 0x000fe4000fffe0ff */
[----:B------:R-:W-:Y:S01]  /*61e0*/  UIADD3.X UR35, UPT, UPT, UR25, URZ, URZ, UP3, !UPT ;  /* 0x000000ff19237290 */ /* 0x000fe20009ffe4ff */
[----:B------:R-:W-:Y:S01]  /*61f0*/  UMOV UR13, 0x40004040 ;  /* 0x40004040000d7882 */ /* 0x000fe20000000000 */
[----:B------:R-:W-:Y:S01]  /*6200*/  UMOV UR26, 0x0 ;  /* 0x00000000001a7882 */ /* 0x000fe20000000000 */
[----:B------:R-:W-:Y:S01]  /*6210*/  UMOV UR27, 0x8100490 ;  /* 0x08100490001b7882 */ /* 0x000fe20000000000 */
[----:B------:R-:W-:Y:S01]  /*6220*/  UMOV UR32, 0x0 ;  /* 0x0000000000207882 */ /* 0x000fe20000000000 */
[----:B------:R-:W-:Y:S01]  /*6230*/  UMOV UR33, 0x8100490 ;  /* 0x0810049000217882 */ /* 0x000fe20000000000 */
[----:B------:R1:W-:Y:S01]  /*6240*/  UTCHMMA tmem[UR18], gdesc[UR12], tmem[UR9], tmem[UR20], idesc[UR21], UPT ;  /* 0x00ff140c120079ea */ /* 0x0003e2000b800009 */
[----:B------:R-:W-:Y:S01]  /*6250*/  UMOV UR36, 0x0 ;  /* 0x0000000000247882 */ /* 0x000fe20000000000 */
[----:B------:R-:W-:Y:S01]  /*6260*/  UMOV UR37, 0x8100490 ;  /* 0x0810049000257882 */ /* 0x000fe20000000000 */
[----:B------:R1:W-:Y:S01]  /*6270*/  UTCHMMA tmem[UR5], gdesc[UR24], tmem[UR9], tmem[UR26], idesc[UR27], UPT ;  /* 0x00ff1a18050079ea */ /* 0x0003e2000b800009 */
[----:B------:R1:W-:Y:S01]  /*6280*/  UTCHMMA tmem[UR14], gdesc[UR28], tmem[UR9], tmem[UR32], idesc[UR33], UPT ;  /* 0x00ff201c0e0079ea */ /* 0x0003e2000b800009 */
[----:B------:R1:W-:Y:S01]  /*6290*/  UTCHMMA tmem[UR4], gdesc[UR34], tmem[UR9], tmem[UR36], idesc[UR37], UPT ;  /* 0x00ff2422040079ea */ /* 0x0003e2000b800009 */
[----:B------:R-:W-:Y:S05]  /*62a0*/  @!P0 BRA `(.L_x_13) ;  /* 0x0000000000148947 */ /* 0x000fea0003800000 */
[----:B-1----:R-:W-:Y:S01]  /*62b0*/  UMOV UR4, UR7 ;  /* 0x0000000700047c82 */ /* 0x002fe20008000000 */
[----:B------:R-:W-:Y:S02]  /*62c0*/  UMOV UR5, URZ ;  /* 0x000000ff00057c82 */ /* 0x000fe40008000000 */
[----:B------:R-:W-:Y:S02]  /*62d0*/  UMOV UR4, UR4 ;  /* 0x0000000400047c82 */ /* 0x000fe40008000000 */
[----:B------:R2:W-:Y:S01]  /*62e0*/  UTCBAR [UR4], URZ ;  /* 0x000000ff040073e9 */ /* 0x0005e200080000ff */
[----:B------:R-:W-:Y:S02]  /*62f0*/  NOP ;  /* 0x0000000000007918 */ /* 0x000fe40000000000 */
.L_x_13:
[----:B-12---:R-:W-:Y:S05]  /*6300*/  BSYNC.RECONVERGENT B0 ;  /* 0x0000000000007941 */ /* 0x006fea0003800200 */
.L_x_12:
[----:B------:R-:W-:Y:S05]  /*6310*/  BRA `(.L_x_14) ;  /* 0x0000000000087947 */ /* 0x000fea0003800000 */
.L_x_11:
[----:B------:R-:W-:-:S09]  /*6320*/  UISETP.GE.AND UP2, UPT, UR11, URZ, UPT ;  /* 0x000000ff0b00728c */ /* 0x000fd2000bf46270 */
[----:B------:R-:W-:Y:S05]  /*6330*/  BRA.U !UP2, `(.L_x_15) ;  /* 0x000000590aa87547 */ /* 0x000fea000b800000 */
.L_x_14:
[----:B------:R-:W1:Y:S01]  /*6340*/  LDCU UR21, c[0x0][0x3d4] ;  /* 0x00007a80ff1577ac */ /* 0x000e620008000800 */
[----:B------:R-:W-:Y:S02]  /*6350*/  IMAD.MOV.U32 R189, RZ, RZ, RZ ;  /* 0x000000ffffbd7224 */ /* 0x000fe400078e00ff */
[----:B------:R-:W-:Y:S01]  /*6360*/  IMAD.MOV.U32 R91, RZ, RZ, -0x40 ;  /* 0xffffffc0ff5b7424 */ /* 0x000fe200078e00ff */
[----:B------:R-:W2:Y:S01]  /*6370*/  LDCU UR22, c[0x0][0x3c4] ;  /* 0x00007880ff1677ac */ /* 0x000ea20008000800 */
[----:B------:R-:W-:Y:S01]  /*6380*/  IMAD.MOV.U32 R92, RZ, RZ, -0x1 ;  /* 0xffffffffff5c7424 */ /* 0x000fe200078e00ff */
[----:B------:R-:W-:Y:S02]  /*6390*/  USHF.R.U32.HI UR20, URZ, 0x4, UR6 ;  /* 0x00000004ff147899 */ /* 0x000fe40008011606 */
[----:B------:R-:W-:Y:S02]  /*63a0*/  UIADD3 UR12, UPT, UPT, UR10, 0x8000, URZ ;  /* 0x000080000a0c7890 */ /* 0x000fe4000fffe0ff */
[----:B------:R-:W-:-:S02]  /*63b0*/  USHF.R.U32.HI UR14, URZ, 0x4, UR10 ;  /* 0x00000004ff0e7899 */ /* 0x000fc4000801160a */
[----:B------:R-:W-:Y:S02]  /*63c0*/  USGXT.U32 UR20, UR20, 0xe ;  /* 0x0000000e1414789a */ /* 0x000fe40008000000 */
[----:B------:R-:W-:Y:S02]  /*63d0*/  USHF.R.U32.HI UR26, URZ, 0x4, UR12 ;  /* 0x00000004ff1a7899 */ /* 0x000fe4000801160c */
[----:B------:R-:W-:Y:S02]  /*63e0*/  USGXT.U32 UR14, UR14, 0xe ;  /* 0x0000000e0e0e789a */ /* 0x000fe40008000000 */
[----:B------:R-:W-:Y:S02]  /*63f0*/  UIADD3 UR12, UP3, UPT, UR20, 0x2, URZ ;  /* 0x00000002140c7890 */ /* 0x000fe4000ff7e0ff */
[----:B------:R-:W-:Y:S01]  /*6400*/  USGXT.U32 UR26, UR26, 0xe ;  /* 0x0000000e1a1a789a */ /* 0x000fe20008000000 */
[----:B------:R-:W-:Y:S01]  /*6410*/  UMOV UR4, URZ ;  /* 0x000000ff00047c82 */ /* 0x000fe20008000000 */
[----:B------:R-:W-:-:S02]  /*6420*/  ULOP3.LUT UR24, UR14, 0x2000000, URZ, 0xfc, !UPT ;  /* 0x020000000e187892 */ /* 0x000fc4000f8efcff */
[----:B------:R-:W-:Y:S02]  /*6430*/  UIADD3 UR14, UP4, UPT, UR14, 0x2000080, URZ ;  /* 0x020000800e0e7890 */ /* 0x000fe4000ff9e0ff */
[----:B------:R-:W-:Y:S02]  /*6440*/  UIADD3.X UR13, UPT, UPT, UR4, 0x40004040, URZ, UP3, !UPT ;  /* 0x40004040040d7890 */ /* 0x000fe40009ffe4ff */
[----:B------:R-:W-:Y:S01]  /*6450*/  UIADD3 UR42, UP3, UPT, UR26, 0x2, URZ ;  /* 0x000000021a2a7890 */ /* 0x000fe2000ff7e0ff */
[----:B------:R-:W-:Y:S01]  /*6460*/  UMOV UR6, URZ ;  /* 0x000000ff00067c82 */ /* 0x000fe20008000000 */
[----:B-1----:R-:W-:Y:S02]  /*6470*/  USHF.L.U32 UR21, UR21, 0x6, URZ ;  /* 0x0000000615157899 */ /* 0x002fe400080006ff */
[----:B--2---:R-:W-:Y:S01]  /*6480*/  USHF.L.U32 UR22, UR22, 0x6, URZ ;  /* 0x0000000616167899 */ /* 0x004fe200080006ff */
[----:B------:R-:W-:Y:S01]  /*6490*/  UMOV UR5, URZ ;  /* 0x000000ff00057c82 */ /* 0x000fe20008000000 */
[----:B------:R-:W-:-:S02]  /*64a0*/  UIADD3.X UR15, UPT, UPT, UR6, 0x40004040, URZ, UP4, !UPT ;  /* 0x40004040060f7890 */ /* 0x000fc4000a7fe4ff */
[----:B------:R-:W-:Y:S02]  /*64b0*/  UIADD3 UR44, UP4, UPT, UR14, 0x80, URZ ;  /* 0x000000800e2c7890 */ /* 0x000fe4000ff9e0ff */
[----:B------:R-:W-:Y:S02]  /*64c0*/  UIADD3 UR40, UP5, UPT, UR14, 0x100, URZ ;  /* 0x000001000e287890 */ /* 0x000fe4000ffbe0ff */
[----:B------:R-:W-:Y:S02]  /*64d0*/  UIADD3.X UR43, UPT, UPT, UR5, 0x40004040, URZ, UP3, !UPT ;  /* 0x40004040052b7890 */ /* 0x000fe40009ffe4ff */
[----:B------:R-:W-:Y:S01]  /*64e0*/  UISETP.NE.U32.AND UP2, UPT, UR23, URZ, UPT ;  /* 0x000000ff1700728c */ /* 0x000fe2000bf45070 */
[----:B------:R-:W-:Y:S01]  /*64f0*/  UMOV UR19, 0x1 ;  /* 0x0000000100137882 */ /* 0x000fe20000000000 */
[----:B------:R-:W1:Y:S01]  /*6500*/  LDCU UR39, c[0x0][0x3a8] ;  /* 0x00007500ff2777ac */ /* 0x000e620008000800 */
[----:B------:R-:W-:Y:S02]  /*6510*/  UIADD3.X UR45, UPT, UPT, UR15, URZ, URZ, UP4, !UPT ;  /* 0x000000ff0f2d7290 */ /* 0x000fe4000a7fe4ff */
[----:B------:R-:W-:-:S02]  /*6520*/  UIADD3.X UR41, UPT, UPT, UR15, URZ, URZ, UP5, !UPT ;  /* 0x000000ff0f297290 */ /* 0x000fc4000affe4ff */
[----:B------:R-:W-:Y:S02]  /*6530*/  UIADD3.64 UR46, UPT, UPT, UR12, 0x2, URZ ;  /* 0x000000020c2e7897 */ /* 0x000fe4000fffe0ff */
[----:B------:R-:W-:Y:S02]  /*6540*/  UIADD3.64 UR48, UPT, UPT, UR12, 0x4, URZ ;  /* 0x000000040c307897 */ /* 0x000fe4000fffe0ff */
[----:B------:R-:W-:Y:S02]  /*6550*/  UIADD3.64 UR50, UPT, UPT, UR42, 0x2, URZ ;  /* 0x000000022a327897 */ /* 0x000fe4000fffe0ff */
[----:B------:R-:W-:Y:S01]  /*6560*/  UIADD3.64 UR52, UPT, UPT, UR42, 0x4, URZ ;  /* 0x000000042a347897 */ /* 0x000fe2000fffe0ff */
[----:B------:R-:W-:Y:S01]  /*6570*/  UMOV UR5, UR7 ;  /* 0x0000000700057c82 */ /* 0x000fe20008000000 */
[----:B------:R-:W-:Y:S01]  /*6580*/  UMOV UR23, UR22 ;  /* 0x0000001600177c82 */ /* 0x000fe20008000000 */
[----:B------:R-:W-:-:S09]  /*6590*/  UMOV UR25, UR21 ;  /* 0x0000001500197c82 */ /* 0x000fd20008000000 */
.L_x_20:
[----:B0-----:R-:W2:Y:S04]  /*65a0*/  LDL.64 R8, [R1+0x10] ;  /* 0x0000100001087983 */ /* 0x001ea80000100a00 */
[----:B------:R-:W3:Y:S01]  /*65b0*/  LDL.64 R28, [R1+0x8] ;  /* 0x00000800011c7983 */ /* 0x000ee20000100a00 */
[----:B------:R-:W-:Y:S02]  /*65c0*/  IMAD.U32 R4, RZ, RZ, UR23 ;  /* 0x00000017ff047e24 */ /* 0x000fe4000f8e00ff */
[----:B------:R-:W-:Y:S01]  /*65d0*/  IMAD.U32 R7, RZ, RZ, UR23 ;  /* 0x00000017ff077e24 */ /* 0x000fe2000f8e00ff */
[----:B------:R-:W4:Y:S01]  /*65e0*/  LDL.64 R36, [R1] ;  /* 0x0000000001247983 */ /* 0x000f220000100a00 */
[----:B------:R-:W-:Y:S02]  /*65f0*/  IMAD.U32 R15, RZ, RZ, UR23 ;  /* 0x00000017ff0f7e24 */ /* 0x000fe4000f8e00ff */
[----:B------:R-:W-:-:S02]  /*6600*/  IMAD.U32 R11, RZ, RZ, UR23 ;  /* 0x00000017ff0b7e24 */ /* 0x000fc4000f8e00ff */
[----:B------:R-:W-:Y:S02]  /*6610*/  IMAD.U32 R13, RZ, RZ, UR23 ;  /* 0x00000017ff0d7e24 */ /* 0x000fe4000f8e00ff */
[----:B------:R-:W-:Y:S02]  /*6620*/  IMAD.U32 R17, RZ, RZ, UR23 ;  /* 0x00000017ff117e24 */ /* 0x000fe4000f8e00ff */
[----:B------:R-:W-:Y:S02]  /*6630*/  IMAD.U32 R19, RZ, RZ, UR23 ;  /* 0x00000017ff137e24 */ /* 0x000fe4000f8e00ff */
[----:B------:R-:W-:Y:S01]  /*6640*/  IMAD.U32 R20, RZ, RZ, UR23 ;  /* 0x00000017ff147e24 */ /* 0x000fe2000f8e00ff */
[----:B------:R-:W-:Y:S01]  /*6650*/  MOV R25, UR23 ;  /* 0x0000001700197c02 */ /* 0x000fe20008000f00 */
[----:B------:R-:W-:-:S04]  /*6660*/  IMAD.WIDE R14, R15, 0x2, R168 ;  /* 0x000000020f0e7825 */ /* 0x000fc800078e02a8 */
[----:B------:R-:W-:Y:S02]  /*6670*/  IMAD.U32 R23, RZ, RZ, UR23 ;  /* 0x00000017ff177e24 */ /* 0x000fe4000f8e00ff */
[----:B------:R-:W-:Y:S01]  /*6680*/  IMAD.WIDE R6, R7, 0x2, R248 ;  /* 0x0000000207067825 */ /* 0x000fe200078e02f8 */
[----:B------:R0:W5:Y:S03]  /*6690*/  LDG.E.U16 R14, desc[UR30][R14.64] ;  /* 0x0000001e0e0e7981 */ /* 0x000166000c1e1500 */
[----:B------:R-:W-:Y:S02]  /*66a0*/  IMAD.WIDE R10, R11, 0x2, R208 ;  /* 0x000000020b0a7825 */ /* 0x000fe400078e02d0 */
[----:B------:R-:W5:Y:S02]  /*66b0*/  LDG.E.U16 R6, desc[UR30][R6.64] ;  /* 0x0000001e06067981 */ /* 0x000f64000c1e1500 */
[----:B------:R-:W-:-:S02]  /*66c0*/  IMAD.WIDE R12, R13, 0x2, R176 ;  /* 0x000000020d0c7825 */ /* 0x000fc400078e02b0 */
[----:B------:R-:W5:Y:S02]  /*66d0*/  LDG.E.U16 R10, desc[UR30][R10.64] ;  /* 0x0000001e0a0a7981 */ /* 0x000f64000c1e1500 */
[----:B------:R-:W-:Y:S02]  /*66e0*/  IMAD.WIDE R16, R17, 0x2, R160 ;  /* 0x0000000211107825 */ /* 0x000fe400078e02a0 */
[----:B------:R-:W5:Y:S02]  /*66f0*/  LDG.E.U16 R12, desc[UR30][R12.64] ;  /* 0x0000001e0c0c7981 */ /* 0x000f64000c1e1500 */
[----:B------:R-:W-:Y:S02]  /*6700*/  IMAD.WIDE R18, R19, 0x2, R144 ;  /* 0x0000000213127825 */ /* 0x000fe400078e0290 */
[----:B------:R-:W5:Y:S02]  /*6710*/  LDG.E.U16 R16, desc[UR30][R16.64] ;  /* 0x0000001e10107981 */ /* 0x000f64000c1e1500 */
[----:B------:R-:W-:-:S02]  /*6720*/  IMAD.U32 R27, RZ, RZ, UR23 ;  /* 0x00000017ff1b7e24 */ /* 0x000fc4000f8e00ff */
[----:B------:R-:W-:Y:S01]  /*6730*/  IMAD.WIDE R22, R23, 0x2, R246 ;  /* 0x0000000217167825 */ /* 0x000fe200078e02f6 */
[----:B------:R-:W5:Y:S03]  /*6740*/  LDG.E.U16 R18, desc[UR30][R18.64] ;  /* 0x0000001e12127981 */ /* 0x000f66000c1e1500 */
[----:B------:R-:W-:Y:S01]  /*6750*/  IMAD.U32 R31, RZ, RZ, UR23 ;  /* 0x00000017ff1f7e24 */ /* 0x000fe2000f8e00ff */
[----:B------:R1:W5:Y:S01]  /*6760*/  LDG.E.U16 R7, desc[UR30][R22.64] ;  /* 0x0000001e16077981 */ /* 0x000362000c1e1500 */
[----:B------:R-:W-:-:S04]  /*6770*/  IMAD.WIDE R24, R25, 0x2, R220 ;  /* 0x0000000219187825 */ /* 0x000fc800078e02dc */
[----:B------:R-:W-:Y:S02]  /*6780*/  IMAD.U32 R33, RZ, RZ, UR23 ;  /* 0x00000017ff217e24 */ /* 0x000fe4000f8e00ff */
[----:B------:R-:W-:-:S04]  /*6790*/  IMAD.WIDE R26, R27, 0x2, R204 ;  /* 0x000000021b1a7825 */ /* 0x000fc800078e02cc */
[----:B------:R-:W-:Y:S01]  /*67a0*/  IMAD.U32 R35, RZ, RZ, UR23 ;  /* 0x00000017ff237e24 */ /* 0x000fe2000f8e00ff */
[----:B------:R1:W5:Y:S01]  /*67b0*/  LDG.E.U16 R11, desc[UR30][R26.64] ;  /* 0x0000001e1a0b7981 */ /* 0x000362000c1e1500 */
[----:B0-----:R-:W-:Y:S02]  /*67c0*/  IMAD.U32 R15, RZ, RZ, UR23 ;  /* 0x00000017ff0f7e24 */ /* 0x001fe4000f8e00ff */
[----:B------:R-:W-:-:S04]  /*67d0*/  IMAD.WIDE R30, R31, 0x2, R166 ;  /* 0x000000021f1e7825 */ /* 0x000fc800078e02a6 */
[----:B------:R-:W-:-:S04]  /*67e0*/  IMAD.WIDE R32, R33, 0x2, R158 ;  /* 0x0000000221207825 */ /* 0x000fc800078e029e */
[----:B------:R-:W-:Y:S01]  /*67f0*/  IMAD.WIDE R34, R35, 0x2, R142 ;  /* 0x0000000223227825 */ /* 0x000fe200078e028e */
[----:B------:R0:W5:Y:S04]  /*6800*/  LDG.E.U16 R17, desc[UR30][R32.64] ;  /* 0x0000001e20117981 */ /* 0x000168000c1e1500 */
[----:B------:R0:W5:Y:S01]  /*6810*/  LDG.E.U16 R19, desc[UR30][R34.64] ;  /* 0x0000001e22137981 */ /* 0x000162000c1e1500 */
[----:B-1----:R-:W-:Y:S02]  /*6820*/  IMAD.U32 R23, RZ, RZ, UR23 ;  /* 0x00000017ff177e24 */ /* 0x002fe4000f8e00ff */
[----:B------:R-:W-:Y:S02]  /*6830*/  IMAD.U32 R39, RZ, RZ, UR23 ;  /* 0x00000017ff277e24 */ /* 0x000fe4000f8e00ff */
[----:B------:R-:W-:-:S04]  /*6840*/  IMAD.WIDE R22, R23, 0x2, R244 ;  /* 0x0000000217167825 */ /* 0x000fc800078e02f4 */
[----:B------:R-:W-:Y:S02]  /*6850*/  IMAD.WIDE R38, R39, 0x2, R242 ;  /* 0x0000000227267825 */ /* 0x000fe400078e02f2 */
[----:B------:R-:W5:Y:S02]  /*6860*/  LDG.E.U16 R23, desc[UR30][R22.64] ;  /* 0x0000001e16177981 */ /* 0x000f64000c1e1500 */
[----:B------:R-:W-:Y:S02]  /*6870*/  IMAD.U32 R27, RZ, RZ, UR23 ;  /* 0x00000017ff1b7e24 */ /* 0x000fe4000f8e00ff */
[----:B0-----:R-:W-:Y:S02]  /*6880*/  IMAD.U32 R33, RZ, RZ, UR23 ;  /* 0x00000017ff217e24 */ /* 0x001fe4000f8e00ff */
[----:B------:R-:W-:Y:S02]  /*6890*/  IMAD.U32 R35, RZ, RZ, UR23 ;  /* 0x00000017ff237e24 */ /* 0x000fe4000f8e00ff */
[----:B------:R-:W-:-:S02]  /*68a0*/  IMAD.U32 R45, RZ, RZ, UR23 ;  /* 0x00000017ff2d7e24 */ /* 0x000fc4000f8e00ff */
[----:B------:R-:W-:Y:S02]  /*68b0*/  IMAD.U32 R47, RZ, RZ, UR23 ;  /* 0x00000017ff2f7e24 */ /* 0x000fe4000f8e00ff */
[----:B------:R-:W-:Y:S02]  /*68c0*/  IMAD.U32 R49, RZ, RZ, UR23 ;  /* 0x00000017ff317e24 */ /* 0x000fe4000f8e00ff */
[----:B------:R-:W-:Y:S02]  /*68d0*/  IMAD.U32 R51, RZ, RZ, UR23 ;  /* 0x00000017ff337e24 */ /* 0x000fe4000f8e00ff */
[----:B------:R-:W-:Y:S02]  /*68e0*/  IMAD.U32 R41, RZ, RZ, UR23 ;  /* 0x00000017ff297e24 */ /* 0x000fe4000f8e00ff */
[----:B------:R-:W-:Y:S02]  /*68f0*/  IMAD.U32 R43, RZ, RZ, UR23 ;  /* 0x00000017ff2b7e24 */ /* 0x000fe4000f8e00ff */
[----:B------:R-:W-:-:S04]  /*6900*/  IMAD.WIDE R26, R27, 0x2, R180 ;  /* 0x000000021b1a7825 */ /* 0x000fc800078e02b4 */
[----:B------:R-:W-:Y:S02]  /*6910*/  IMAD.WIDE R32, R33, 0x2, R156 ;  /* 0x0000000221207825 */ /* 0x000fe400078e029c */
[----:B------:R-:W5:Y:S02]  /*6920*/  LDG.E.U16 R27, desc[UR30][R26.64] ;  /* 0x0000001e1a1b7981 */ /* 0x000f64000c1e1500 */
[----:B------:R-:W-:Y:S02]  /*6930*/  IMAD.WIDE R34, R35, 0x2, R140 ;  /* 0x0000000223227825 */ /* 0x000fe400078e028c */
[----:B------:R-:W5:Y:S02]  /*6940*/  LDG.E.U16 R33, desc[UR30][R32.64] ;  /* 0x0000001e20217981 */ /* 0x000f64000c1e1500 */
        /* <DEDUP_REMOVED lines=8> */
[----:B--2---:R-:W-:-:S04]  /*69d0*/  IMAD.WIDE R4, R4, 0x2, R8 ;  /* 0x0000000204047825 */ /* 0x004fc800078e0208 */
[----:B------:R-:W-:Y:S02]  /*69e0*/  IMAD.U32 R9, RZ, RZ, UR23 ;  /* 0x00000017ff097e24 */ /* 0x000fe4000f8e00ff */
[----:B---3--:R-:W-:Y:S01]  /*69f0*/  IMAD.WIDE R20, R20, 0x2, R28 ;  /* 0x0000000214147825 */ /* 0x008fe200078e021c */
[----:B------:R-:W2:Y:S03]  /*6a00*/  LDG.E.U16 R4, desc[UR30][R4.64] ;  /* 0x0000001e04047981 */ /* 0x000ea6000c1e1500 */
[----:B------:R-:W-:-:S04]  /*6a10*/  IMAD.WIDE R8, R9, 0x2, R240 ;  /* 0x0000000209087825 */ /* 0x000fc800078e02f0 */
[----:B------:R-:W-:Y:S02]  /*6a20*/  IMAD.U32 R29, RZ, RZ, UR23 ;  /* 0x00000017ff1d7e24 */ /* 0x000fe4000f8e00ff */
[----:B------:R-:W3:Y:S02]  /*6a30*/  LDG.E.U16 R8, desc[UR30][R8.64] ;  /* 0x0000001e08087981 */ /* 0x000ee4000c1e1500 */
[----:B------:R-:W-:Y:S02]  /*6a40*/  IMAD.WIDE R28, R29, 0x2, R174 ;  /* 0x000000021d1c7825 */ /* 0x000fe400078e02ae */
[----:B------:R4:W3:Y:S04]  /*6a50*/  LDG.E.U16 R5, desc[UR30][R20.64] ;  /* 0x0000001e14057981 */ /* 0x0008e8000c1e1500 */
[----:B------:R0:W3:Y:S04]  /*6a60*/  LDG.E.U16 R13, desc[UR30][R28.64] ;  /* 0x0000001e1c0d7981 */ /* 0x0000e8000c1e1500 */
[----:B------:R1:W3:Y:S01]  /*6a70*/  LDG.E.U16 R9, desc[UR30][R24.64] ;  /* 0x0000001e18097981 */ /* 0x0002e2000c1e1500 */
[----:B----4-:R-:W-:-:S03]  /*6a80*/  IMAD.WIDE R20, R15, 0x2, R36 ;  /* 0x000000020f147825 */ /* 0x010fc600078e0224 */
[----:B------:R4:W3:Y:S01]  /*6a90*/  LDG.E.U16 R15, desc[UR30][R30.64] ;  /* 0x0000001e1e0f7981 */ /* 0x0008e2000c1e1500 */
[----:B------:R-:W-:Y:S02]  /*6aa0*/  IMAD.U32 R37, RZ, RZ, UR23 ;  /* 0x00000017ff257e24 */ /* 0x000fe4000f8e00ff */
[----:B0-----:R-:W-:Y:S01]  /*6ab0*/  IMAD.U32 R29, RZ, RZ, UR23 ;  /* 0x00000017ff1d7e24 */ /* 0x001fe2000f8e00ff */
[----:B------:R-:W3:Y:S01]  /*6ac0*/  LDG.E.U16 R21, desc[UR30][R20.64] ;  /* 0x0000001e14157981 */ /* 0x000ee2000c1e1500 */
[----:B-1----:R-:W-:-:S04]  /*6ad0*/  IMAD.U32 R25, RZ, RZ, UR23 ;  /* 0x00000017ff197e24 */ /* 0x002fc8000f8e00ff */
[----:B------:R-:W-:-:S04]  /*6ae0*/  IMAD.WIDE R24, R25, 0x2, R218 ;  /* 0x0000000219187825 */ /* 0x000fc800078e02da */
[C---:B----4-:R-:W-:Y:S02]  /*6af0*/  IMAD.WIDE R30, R37.reuse, 0x2, R164 ;  /* 0x00000002251e7825 */ /* 0x050fe400078e02a4 */
[----:B------:R-:W4:Y:S02]  /*6b00*/  LDG.E.U16 R25, desc[UR30][R24.64] ;  /* 0x0000001e18197981 */ /* 0x000f24000c1e1500 */
[----:B------:R-:W-:Y:S02]  /*6b10*/  IMAD.WIDE R36, R37, 0x2, R250 ;  /* 0x0000000225247825 */ /* 0x000fe400078e02fa */
[----:B------:R-:W4:Y:S02]  /*6b20*/  LDG.E.U16 R31, desc[UR30][R30.64] ;  /* 0x0000001e1e1f7981 */ /* 0x000f24000c1e1500 */
[----:B------:R-:W-:Y:S02]  /*6b30*/  IMAD.WIDE R28, R29, 0x2, R172 ;  /* 0x000000021d1c7825 */ /* 0x000fe400078e02ac */
[----:B------:R0:W4:Y:S04]  /*6b40*/  LDG.E.U16 R22, desc[UR30][R36.64] ;  /* 0x0000001e24167981 */ /* 0x000128000c1e1500 */
[----:B------:R1:W4:Y:S04]  /*6b50*/  LDG.E.U16 R24, desc[UR30][R38.64] ;  /* 0x0000001e26187981 */ /* 0x000328000c1e1500 */
[----:B------:R-:W4:Y:S01]  /*6b60*/  LDG.E.U16 R29, desc[UR30][R28.64] ;  /* 0x0000001e1c1d7981 */ /* 0x000f22000c1e1500 */
[----:B0-----:R-:W-:-:S04]  /*6b70*/  IMAD.WIDE R36, R49, 0x2, R146 ;  /* 0x0000000231247825 */ /* 0x001fc800078e0292 */
[----:B-1----:R-:W-:Y:S02]  /*6b80*/  IMAD.WIDE R38, R51, 0x2, R138 ;  /* 0x0000000233267825 */ /* 0x002fe400078e028a */
[----:B------:R0:W4:Y:S04]  /*6b90*/  LDG.E.U16 R36, desc[UR30][R36.64] ;  /* 0x0000001e24247981 */ /* 0x000128000c1e1500 */
[----:B------:R-:W4:Y:S04]  /*6ba0*/  LDG.E.U16 R28, desc[UR30][R42.64] ;  /* 0x0000001e2a1c7981 */ /* 0x000f28000c1e1500 */
[----:B------:R1:W4:Y:S01]  /*6bb0*/  LDG.E.U16 R38, desc[UR30][R38.64] ;  /* 0x0000001e26267981 */ /* 0x000322000c1e1500 */
[----:B------:R-:W-:-:S03]  /*6bc0*/  LOP3.LUT R55, R3, 0x20, RZ, 0x3c, !PT ;  /* 0x0000002003377812 */ /* 0x000fc600078e3cff */
[----:B-----5:R-:W-:Y:S04]  /*6bd0*/  STS.U16 [R3+UR10+0x6400], R6 ;  /* 0x0064000603007988 */ /* 0x020fe8000800040a */
[----:B------:R-:W-:Y:S04]  /*6be0*/  STS.U16 [R3+UR10+0x6c00], R10 ;  /* 0x006c000a03007988 */ /* 0x000fe8000800040a */
[----:B------:R-:W-:Y:S04]  /*6bf0*/  STS.U16 [R3+UR10+0x7000], R12 ;  /* 0x0070000c03007988 */ /* 0x000fe8000800040a */
[----:B------:R-:W-:Y:S04]  /*6c00*/  STS.U16 [R3+UR10+0x7400], R14 ;  /* 0x0074000e03007988 */ /* 0x000fe8000800040a */
[----:B------:R-:W-:Y:S04]  /*6c10*/  STS.U16 [R3+UR10+0x7800], R16 ;  /* 0x0078001003007988 */ /* 0x000fe8000800040a */
[----:B------:R-:W-:Y:S01]  /*6c20*/  STS.U16 [R3+UR10+0x7c00], R18 ;  /* 0x007c001203007988 */ /* 0x000fe2000800040a */
[----:B------:R-:W-:-:S02]  /*6c30*/  IADD3 RZ, P0, PT, R91, 0x81, RZ ;  /* 0x000000815bff7810 */ /* 0x000fc40007f1e0ff */
[C---:B------:R-:W-:Y:S02]  /*6c40*/  IADD3 RZ, P1, PT, R91.reuse, 0x80, RZ ;  /* 0x000000805bff7810 */ /* 0x040fe40007f3e0ff */
[C---:B------:R-:W-:Y:S01]  /*6c50*/  IADD3 RZ, P4, PT, R91.reuse, 0x82, RZ ;  /* 0x000000825bff7810 */ /* 0x040fe20007f9e0ff */
[--C-:B------:R-:W-:Y:S01]  /*6c60*/  IMAD.X R192, RZ, RZ, R92.reuse, P0 ;  /* 0x000000ffffc07224 */ /* 0x100fe200000e065c */
[C---:B------:R-:W-:Y:S01]  /*6c70*/  IADD3 RZ, P2, PT, R91.reuse, 0x83, RZ ;  /* 0x000000835bff7810 */ /* 0x040fe20007f5e0ff */
[--C-:B------:R-:W-:Y:S01]  /*6c80*/  IMAD.X R20, RZ, RZ, R92.reuse, P1 ;  /* 0x000000ffff147224 */ /* 0x100fe200008e065c */
[C---:B------:R-:W-:Y:S02]  /*6c90*/  IADD3 RZ, P0, PT, R91.reuse, 0x85, RZ ;  /* 0x000000855bff7810 */ /* 0x040fe40007f1e0ff */
[C---:B------:R-:W-:Y:S01]  /*6ca0*/  IADD3 RZ, P1, PT, R91.reuse, 0x84, RZ ;  /* 0x000000845bff7810 */ /* 0x040fe20007f3e0ff */
[--C-:B------:R-:W-:Y:S01]  /*6cb0*/  IMAD.X R193, RZ, RZ, R92.reuse, P4 ;  /* 0x000000ffffc17224 */ /* 0x100fe200020e065c */
        /* <DEDUP_REMOVED lines=16> */
[C---:B------:R-:W-:Y:S01]  /*6dc0*/  IADD3 R186, P4, PT, R91.reuse, 0x8e, RZ ;  /* 0x0000008e5bba7810 */ /* 0x040fe20007f9e0ff */
        /* <DEDUP_REMOVED lines=21> */
[----:B------:R-:W-:Y:S01]  /*6f20*/  IADD3 R198, P1, PT, R91, 0x98, RZ ;  /* 0x000000985bc67810 */ /* 0x000fe20007f3e0ff */
[----:B------:R-:W-:Y:S01]  /*6f30*/  UMOV UR6, 0x1 ;  /* 0x0000000100067882 */ /* 0x000fe20000000000 */
[----:B------:R-:W-:Y:S01]  /*6f40*/  IMAD.X R185, RZ, RZ, R92, P4 ;  /* 0x000000ffffb97224 */ /* 0x000fe200020e065c */
[----:B------:R-:W-:-:S04]  /*6f50*/  @!UP1 UIADD3 UR6, UPT, UPT, -UR6, 0x100000, URZ ;  /* 0x0010000006069890 */ /* 0x000fc8000fffe1ff */
[----:B------:R-:W-:Y:S02]  /*6f60*/  @!UP1 USHF.L.U32 UR7, UR6, 0xb, URZ ;  /* 0x0000000b06079899 */ /* 0x000fe400080006ff */
[----:B------:R-:W-:Y:S01]  /*6f70*/  @!UP1 USHF.L.U32 UR6, UR6, 0x1, URZ ;  /* 0x0000000106069899 */ /* 0x000fe200080006ff */
[--C-:B------:R-:W-:Y:S01]  /*6f80*/  IMAD.X R184, RZ, RZ, R92.reuse, P0 ;  /* 0x000000ffffb87224 */ /* 0x100fe200000e065c */
[----:B------:R-:W-:Y:S01]  /*6f90*/  IADD3.X R229, PT, PT, RZ, R92, RZ, P2, !PT ;  /* 0x0000005cffe57210 */ /* 0x000fe200017fe4ff */
[----:B------:R-:W-:Y:S01]  /*6fa0*/  IMAD.X R226, RZ, RZ, R92, P1 ;  /* 0x000000ffffe27224 */ /* 0x000fe200008e065c */
[C---:B------:R-:W-:Y:S02]  /*6fb0*/  IADD3 R202, P4, PT, R91.reuse, 0x9a, RZ ;  /* 0x0000009a5bca7810 */ /* 0x040fe40007f9e0ff */
[C---:B------:R-:W-:Y:S02]  /*6fc0*/  IADD3 R194, P2, PT, R91.reuse, 0x9b, RZ ;  /* 0x0000009b5bc27810 */ /* 0x040fe40007f5e0ff */
[----:B------:R-:W-:-:S02]  /*6fd0*/  IADD3 R41, P3, PT, R91, 0xb5, RZ ;  /* 0x000000b55b297810 */ /* 0x000fc40007f7e0ff */
[C---:B0-----:R-:W-:Y:S02]  /*6fe0*/  IADD3 R37, P0, PT, R91.reuse, 0xb0, RZ ;  /* 0x000000b05b257810 */ /* 0x041fe40007f1e0ff */
[----:B------:R-:W-:Y:S01]  /*6ff0*/  IADD3 R207, P1, PT, R91, 0x9c, RZ ;  /* 0x0000009c5bcf7810 */ /* 0x000fe20007f3e0ff */
[--C-:B------:R-:W-:Y:S01]  /*7000*/  IMAD.X R225, RZ, RZ, R92.reuse, P4 ;  /* 0x000000ffffe17224 */ /* 0x100fe200020e065c */
[----:B------:R-:W-:Y:S01]  /*7010*/  ISETP.GT.U32.AND P5, PT, R41, R2, PT ;  /* 0x000000022900720c */ /* 0x000fe20003fa4070 */
[--C-:B------:R-:W-:Y:S01]  /*7020*/  IMAD.X R200, RZ, RZ, R92.reuse, P2 ;  /* 0x000000ffffc87224 */ /* 0x100fe200010e065c */
[C---:B-1----:R-:W-:Y:S01]  /*7030*/  IADD3 R39, P4, PT, R91.reuse, 0xb1, RZ ;  /* 0x000000b15b277810 */ /* 0x042fe20007f9e0ff */
[--C-:B------:R-:W-:Y:S01]  /*7040*/  IMAD.X R30, RZ, RZ, R92.reuse, P0 ;  /* 0x000000ffff1e7224 */ /* 0x100fe200000e065c */
[C---:B------:R-:W-:Y:S01]  /*7050*/  IADD3 R41, P2, PT, R91.reuse, 0xb2, RZ ;  /* 0x000000b25b297810 */ /* 0x040fe20007f5e0ff */
[----:B------:R-:W-:Y:S01]  /*7060*/  IMAD.X R191, RZ, RZ, R92, P1 ;  /* 0x000000ffffbf7224 */ /* 0x000fe200008e065c */
[----:B------:R-:W-:-:S02]  /*7070*/  IADD3 R43, P0, PT, R91, 0xb3, RZ ;  /* 0x000000b35b2b7810 */ /* 0x000fc40007f1e0ff */
[----:B------:R-:W-:Y:S01]  /*7080*/  IADD3 R45, P1, PT, R91, 0xb4, RZ ;  /* 0x000000b45b2d7810 */ /* 0x000fe20007f3e0ff */
[--C-:B------:R-:W-:Y:S02]  /*7090*/  IMAD.X R32, RZ, RZ, R92.reuse, P4 ;  /* 0x000000ffff207224 */ /* 0x100fe400020e065c */
[--C-:B------:R-:W-:Y:S01]  /*70a0*/  IMAD.X R34, RZ, RZ, R92.reuse, P2 ;  /* 0x000000ffff227224 */ /* 0x100fe200010e065c */
[-C--:B------:R-:W-:Y:S01]  /*70b0*/  ISETP.GT.U32.AND P4, PT, R45, R2.reuse, PT ;  /* 0x000000022d00720c */ /* 0x080fe20003f84070 */
[--C-:B------:R-:W-:Y:S01]  /*70c0*/  IMAD.X R40, RZ, RZ, R92.reuse, P0 ;  /* 0x000000ffff287224 */ /* 0x100fe200000e065c */
[C---:B------:R-:W-:Y:S02]  /*70d0*/  IADD3 R47, P2, PT, R91.reuse, 0xb7, RZ ;  /* 0x000000b75b2f7810 */ /* 0x040fe40007f5e0ff */
[----:B------:R-:W-:Y:S01]  /*70e0*/  IADD3 R45, P0, PT, R91, 0xb6, RZ ;  /* 0x000000b65b2d7810 */ /* 0x000fe20007f1e0ff */
[--C-:B------:R-:W-:Y:S01]  /*70f0*/  IMAD.X R42, RZ, RZ, R92.reuse, P1 ;  /* 0x000000ffff2a7224 */ /* 0x100fe200008e065c */
[-C--:B------:R-:W-:Y:S01]  /*7100*/  ISETP.GT.U32.AND P1, PT, R47, R2.reuse, PT ;  /* 0x000000022f00720c */ /* 0x080fe20003f24070 */
[--C-:B------:R-:W-:Y:S01]  /*7110*/  IMAD.X R48, RZ, RZ, R92.reuse, P3 ;  /* 0x000000ffff307224 */ /* 0x100fe200018e065c */
[C---:B------:R-:W-:Y:S01]  /*7120*/  IADD3 R47, P3, PT, R91.reuse, 0xbc, RZ ;  /* 0x000000bc5b2f7810 */ /* 0x040fe20007f7e0ff */
[--C-:B------:R-:W-:Y:S01]  /*7130*/  IMAD.X R50, RZ, RZ, R92.reuse, P0 ;  /* 0x000000ffff327224 */ /* 0x100fe200000e065c */
[----:B------:R-:W-:Y:S01]  /*7140*/  IADD3 R49, P0, PT, R91, 0xbd, RZ ;  /* 0x000000bd5b317810 */ /* 0x000fe20007f1e0ff */
[--C-:B------:R-:W-:Y:S01]  /*7150*/  IMAD.X R52, RZ, RZ, R92.reuse, P2 ;  /* 0x000000ffff347224 */ /* 0x100fe200010e065c */
[----:B------:R-:W-:Y:S01]  /*7160*/  ISETP.GT.U32.AND P2, PT, R45, R2, PT ;  /* 0x000000022d00720c */ /* 0x000fe20003f44070 */
[--C-:B------:R-:W-:Y:S01]  /*7170*/  IMAD.X R53, RZ, RZ, R92.reuse, P3 ;  /* 0x000000ffff357224 */ /* 0x100fe200018e065c */
[C---:B------:R-:W-:Y:S01]  /*7180*/  IADD3 R45, P3, PT, R91.reuse, 0xbe, RZ ;  /* 0x000000be5b2d7810 */ /* 0x040fe20007f7e0ff */
[----:B------:R-:W-:Y:S01]  /*7190*/  IMAD.X R54, RZ, RZ, R92, P0 ;  /* 0x000000ffff367224 */ /* 0x000fe200000e065c */
[----:B------:R-:W-:-:S02]  /*71a0*/  IADD3 R51, P0, PT, R91, 0xbf, RZ ;  /* 0x000000bf5b337810 */ /* 0x000fc40007f1e0ff */
[----:B------:R-:W-:Y:S01]  /*71b0*/  ISETP.GT.U32.AND.EX P5, PT, R48, RZ, PT, P5 ;  /* 0x000000ff3000720c */ /* 0x000fe20003fa4150 */
[--C-:B------:R-:W-:Y:S01]  /*71c0*/  IMAD.X R48, RZ, RZ, R92.reuse, P3 ;  /* 0x000000ffff307224 */ /* 0x100fe200018e065c */
[----:B------:R-:W-:Y:S02]  /*71d0*/  ISETP.GT.U32.AND.EX P4, PT, R42, RZ, PT, P4 ;  /* 0x000000ff2a00720c */ /* 0x000fe40003f84140 */
[-C--:B------:R-:W-:Y:S01]  /*71e0*/  ISETP.GT.U32.AND P3, PT, R39, R2.reuse, PT ;  /* 0x000000022700720c */ /* 0x080fe20003f64070 */
[----:B------:R-:W-:Y:S01]  /*71f0*/  IMAD.X R39, RZ, RZ, R92, P0 ;  /* 0x000000ffff277224 */ /* 0x000fe200000e065c */
[----:B------:R-:W-:Y:S02]  /*7200*/  SEL R149, RZ, 0x4, !P5 ;  /* 0x00000004ff957807 */ /* 0x000fe40006800000 */
[-C--:B------:R-:W-:Y:S02]  /*7210*/  ISETP.GT.U32.AND P0, PT, R37, R2.reuse, PT ;  /* 0x000000022500720c */ /* 0x080fe40003f04070 */
[----:B------:R-:W-:-:S02]  /*7220*/  ISETP.GT.U32.AND P5, PT, R43, R2, PT ;  /* 0x000000022b00720c */ /* 0x000fc40003fa4070 */
[----:B------:R-:W-:Y:S02]  /*7230*/  ISETP.GT.U32.AND.EX P1, PT, R52, RZ, PT, P1 ;  /* 0x000000ff3400720c */ /* 0x000fe40003f24110 */
[----:B------:R-:W-:Y:S01]  /*7240*/  ISETP.GT.U32.AND.EX P2, PT, R50, RZ, PT, P2 ;  /* 0x000000ff3200720c */ /* 0x000fe20003f44120 */
[----:B--2---:R-:W-:Y:S04]  /*7250*/  STS.U16 [R3+UR10+0x6000], R4 ;  /* 0x0060000403007988 */ /* 0x004fe8000800040a */
[----:B---3--:R-:W-:Y:S04]  /*7260*/  STS.U16 [R3+UR10+0x6800], R8 ;  /* 0x0068000803007988 */ /* 0x008fe8000800040a */
[----:B------:R-:W-:Y:S04]  /*7270*/  STS.U16 [R55+UR10+0x6100], R5 ;  /* 0x0061000537007988 */ /* 0x000fe8000800040a */
[----:B------:R-:W-:Y:S04]  /*7280*/  STS.U16 [R55+UR10+0x6500], R7 ;  /* 0x0065000737007988 */ /* 0x000fe8000800040a */
[----:B------:R-:W-:Y:S04]  /*7290*/  STS.U16 [R55+UR10+0x6900], R9 ;  /* 0x0069000937007988 */ /* 0x000fe8000800040a */
[----:B------:R-:W-:Y:S04]  /*72a0*/  STS.U16 [R55+UR10+0x6d00], R11 ;  /* 0x006d000b37007988 */ /* 0x000fe8000800040a */
[----:B------:R-:W-:Y:S04]  /*72b0*/  STS.U16 [R55+UR10+0x7100], R13 ;  /* 0x0071000d37007988 */ /* 0x000fe8000800040a */
[----:B------:R-:W-:Y:S04]  /*72c0*/  STS.U16 [R55+UR10+0x7500], R15 ;  /* 0x0075000f37007988 */ /* 0x000fe8000800040a */
[----:B------:R-:W-:Y:S04]  /*72d0*/  STS.U16 [R55+UR10+0x7900], R17 ;  /* 0x0079001137007988 */ /* 0x000fe8000800040a */
[----:B------:R0:W-:Y:S02]  /*72e0*/  STS.U16 [R55+UR10+0x7d00], R19 ;  /* 0x007d001337007988 */ /* 0x0001e4000800040a */
[----:B0-----:R-:W0:Y:S02]  /*72f0*/  S2R R55, SR_TID.X ;  /* 0x0000000000377919 */ /* 0x001e240000002100 */
[----:B------:R1:W-:Y:S04]  /*7300*/  STS.U16 [R252+UR10+0x6200], R21 ;  /* 0x00620015fc007988 */ /* 0x0003e8000800040a */
[----:B------:R1:W-:Y:S04]  /*7310*/  STS.U16 [R252+UR10+0x6600], R23 ;  /* 0x00660017fc007988 */ /* 0x0003e8000800040a */
[----:B----4-:R1:W-:Y:S04]  /*7320*/  STS.U16 [R252+UR10+0x6a00], R25 ;  /* 0x006a0019fc007988 */ /* 0x0103e8000800040a */
[----:B------:R1:W-:Y:S01]  /*7330*/  STS.U16 [R252+UR10+0x6e00], R27 ;  /* 0x006e001bfc007988 */ /* 0x0003e2000800040a */
[----:B0-----:R-:W-:-:S03]  /*7340*/  LOP3.LUT P6, RZ, R55, 0x7f, RZ, 0xc0, !PT ;  /* 0x0000007f37ff7812 */ /* 0x001fc600078cc0ff */
[----:B------:R1:W-:Y:S04]  /*7350*/  STS.U16 [R252+UR10+0x7200], R29 ;  /* 0x0072001dfc007988 */ /* 0x0003e8000800040a */
[----:B------:R1:W-:Y:S04]  /*7360*/  STS.U16 [R252+UR10+0x7600], R31 ;  /* 0x0076001ffc007988 */ /* 0x0003e8000800040a */
[----:B------:R1:W-:Y:S02]  /*7370*/  STS.U16 [R252+UR10+0x7a00], R33 ;  /* 0x007a0021fc007988 */ /* 0x0003e4000800040a */
[----:B------:R-:W-:-:S02]  /*7380*/  VOTEU.ALL UP3, P6 ;  /* 0x0000000000ff7886 */ /* 0x000fc40003060000 */
        /* <DEDUP_REMOVED lines=9> */
[----:B------:R0:W-:Y:S06]  /*7420*/  MEMBAR.ALL.CTA ;  /* 0x0000000000007992 */ /* 0x0001ec0000008000 */
[----:B0-----:R-:W-:Y:S04]  /*7430*/  FENCE.VIEW.ASYNC.S ;  /* 0x00000000000073c6 */ /* 0x001fe80000000000 */
[----:B------:R-:W0:Y:S02]  /*7440*/  FENCE.VIEW.ASYNC.S ;  /* 0x00000000000073c6 */ /* 0x000e240000000000 */
[----:B0-----:R1:W0:Y:S01]  /*7450*/  @!UP3 SYNCS.EXCH.64 URZ, [UR10+0xa010], UR6 ;  /* 0x00a010060affb5b2 */ /* 0x0012220008000100 */
[----:B------:R-:W-:Y:S01]  /*7460*/  SEL R4, RZ, 0x7fff8, !P4 ;  /* 0x0007fff8ff047807 */ /* 0x000fe20006000000 */
[----:B0-----:R-:W-:Y:S06]  /*7470*/  BAR.SYNC.DEFER_BLOCKING 0x0 ;  /* 0x0000000000007b1d */ /* 0x001fec0000010000 */
[----:B-1----:R-:W-:Y:S05]  /*7480*/  BRA.U UP2, `(.L_x_16) ;  /* 0x0000000102547547 */ /* 0x002fea000b800000 */
[----:B------:R-:W-:Y:S01]  /*7490*/  UIADD3 UR6, UPT, UPT, UR10, 0xa010, URZ ;  /* 0x0000a0100a067890 */ /* 0x000fe2000fffe0ff */
[----:B------:R-:W-:Y:S01]  /*74a0*/  UMOV UR32, UR24 ;  /* 0x0000001800207c82 */ /* 0x000fe20008000000 */
[----:B------:R-:W-:Y:S01]  /*74b0*/  UMOV UR33, 0x40004040 ;  /* 0x4000404000217882 */ /* 0x000fe20000000000 */
[----:B------:R-:W-:Y:S01]  /*74c0*/  UMOV UR28, UR20 ;  /* 0x00000014001c7c82 */ /* 0x000fe20008000000 */
[----:B------:R-:W-:Y:S01]  /*74d0*/  UMOV UR29, 0x40004040 ;  /* 0x40004040001d7882 */ /* 0x000fe20000000000 */
[----:B------:R-:W-:Y:S01]  /*74e0*/  UMOV UR34, 0x0 ;  /* 0x0000000000227882 */ /* 0x000fe20000000000 */
[----:B------:R-:W-:Y:S01]  /*74f0*/  UMOV UR35, 0x8108490 ;  /* 0x0810849000237882 */ /* 0x000fe20000000000 */
[----:B------:R-:W-:Y:S01]  /*7500*/  UMOV UR36, 0x0 ;  /* 0x0000000000247882 */ /* 0x000fe20000000000 */
[----:B------:R-:W-:Y:S01]  /*7510*/  UMOV UR37, 0x8108490 ;  /* 0x0810849000257882 */ /* 0x000fe20000000000 */
[----:B------:R-:W-:Y:S01]  /*7520*/  UMOV UR54, 0x0 ;  /* 0x0000000000367882 */ /* 0x000fe20000000000 */
[----:B------:R-:W-:Y:S01]  /*7530*/  UMOV UR55, 0x8108490 ;  /* 0x0810849000377882 */ /* 0x000fe20000000000 */
[----:B------:R0:W-:Y:S01]  /*7540*/  UTCHMMA gdesc[UR32], gdesc[UR28], tmem[UR16], tmem[UR34], idesc[UR35], !UPT ;  /* 0x00ff221c200075ea */ /* 0x0001e2000f800010 */
[----:B------:R-:W-:Y:S01]  /*7550*/  UMOV UR7, URZ ;  /* 0x000000ff00077c82 */ /* 0x000fe20008000000 */
        /* <DEDUP_REMOVED lines=8> */
.L_x_16:
[----:B------:R-:W1:Y:S01]  /*75e0*/  SYNCS.PHASECHK.TRANS64.TRYWAIT P4, [UR10+0xa010], RZ ;  /* 0x00a010ffff0075a7 */ /* 0x000e62000808110a */
[----:B------:R-:W-:Y:S01]  /*75f0*/  SEL R5, RZ, 0x1, !P1 ;  /* 0x00000001ff057807 */ /* 0x000fe20004800000 */
[----:B------:R-:W-:Y:S01]  /*7600*/  VIADD R13, R91, 0x81 ;  /* 0x000000815b0d7836 */ /* 0x000fe20000000000 */
[-C--:B------:R-:W-:Y:S02]  /*7610*/  ISETP.GT.U32.AND P1, PT, R41, R2.reuse, PT ;  /* 0x000000022900720c */ /* 0x080fe40003f24070 */
[----:B------:R-:W-:Y:S02]  /*7620*/  SEL R6, RZ, 0x1fffe, !P2 ;  /* 0x0001fffeff067807 */ /* 0x000fe40005000000 */
[----:B------:R-:W-:Y:S02]  /*7630*/  ISETP.GT.U32.AND P2, PT, R49, R2, PT ;  /* 0x000000023100720c */ /* 0x000fe40003f44070 */
[----:B------:R-:W-:Y:S01]  /*7640*/  ISETP.GT.U32.AND.EX P5, PT, R40, RZ, PT, P5 ;  /* 0x000000ff2800720c */ /* 0x000fe20003fa4150 */
[----:B------:R-:W-:Y:S01]  /*7650*/  IMAD.IADD R5, R5, 0x1, R6 ;  /* 0x0000000105057824 */ /* 0x000fe200078e0206 */
[----:B------:R-:W-:-:S02]  /*7660*/  ISETP.GT.U32.AND.EX P3, PT, R32, RZ, PT, P3 ;  /* 0x000000ff2000720c */ /* 0x000fc40003f64130 */
[----:B------:R-:W-:Y:S02]  /*7670*/  ISETP.GT.U32.AND.EX P0, PT, R30, RZ, PT, P0 ;  /* 0x000000ff1e00720c */ /* 0x000fe40003f04100 */
[----:B------:R-:W-:Y:S02]  /*7680*/  ISETP.GT.U32.AND.EX P1, PT, R34, RZ, PT, P1 ;  /* 0x000000ff2200720c */ /* 0x000fe40003f24110 */
[----:B------:R-:W-:Y:S02]  /*7690*/  ISETP.GT.U32.AND.EX P2, PT, R54, RZ, PT, P2 ;  /* 0x000000ff3600720c */ /* 0x000fe40003f44120 */
[----:B------:R-:W-:Y:S02]  /*76a0*/  SEL R8, RZ, 0x1, !P5 ;  /* 0x00000001ff087807 */ /* 0x000fe40006800000 */
[----:B------:R-:W-:Y:S02]  /*76b0*/  SEL R150, RZ, 0x4, !P3 ;  /* 0x00000004ff967807 */ /* 0x000fe40005800000 */
[----:B------:R-:W-:-:S02]  /*76c0*/  IADD3 R11, P5, PT, R91, 0xb9, RZ ;  /* 0x000000b95b0b7810 */ /* 0x000fc40007fbe0ff */
[-C--:B------:R-:W-:Y:S02]  /*76d0*/  ISETP.GT.U32.AND P3, PT, R47, R2.reuse, PT ;  /* 0x000000022f00720c */ /* 0x080fe40003f64070 */
[----:B------:R-:W-:Y:S02]  /*76e0*/  SEL R7, RZ, 0x7fff8, !P0 ;  /* 0x0007fff8ff077807 */ /* 0x000fe40004000000 */
[----:B------:R-:W-:Y:S02]  /*76f0*/  SEL R9, RZ, 0x1fffe, !P1 ;  /* 0x0001fffeff097807 */ /* 0x000fe40004800000 */
[-C--:B------:R-:W-:Y:S02]  /*7700*/  ISETP.GT.U32.AND P0, PT, R51, R2.reuse, PT ;  /* 0x000000023300720c */ /* 0x080fe40003f04070 */
[-C--:B------:R-:W-:Y:S01]  /*7710*/  ISETP.GT.U32.AND P1, PT, R45, R2.reuse, PT ;  /* 0x000000022d00720c */ /* 0x080fe20003f24070 */
[----:B------:R-:W-:Y:S01]  /*7720*/  IMAD.IADD R8, R8, 0x1, R9 ;  /* 0x0000000108087824 */ /* 0x000fe200078e0209 */
[----:B------:R-:W-:Y:S01]  /*7730*/  SEL R151, RZ, 0x4, !P2 ;  /* 0x00000004ff977807 */ /* 0x000fe20005000000 */
[----:B------:R-:W-:Y:S01]  /*7740*/  VIADD R9, R91, 0x80 ;  /* 0x000000805b097836 */ /* 0x000fe20000000000 */
[----:B------:R-:W-:Y:S01]  /*7750*/  ISETP.GT.U32.AND P2, PT, R11, R2, PT ;  /* 0x000000020b00720c */ /* 0x000fe20003f44070 */
[----:B------:R-:W-:Y:S01]  /*7760*/  VIADD R11, R91, 0x85 ;  /* 0x000000855b0b7836 */ /* 0x000fe20000000000 */
[----:B------:R-:W-:-:S02]  /*7770*/  ISETP.GT.U32.AND.EX P3, PT, R53, RZ, PT, P3 ;  /* 0x000000ff3500720c */ /* 0x000fc40003f64130 */
[----:B------:R-:W-:Y:S02]  /*7780*/  ISETP.GT.U32.AND.EX P0, PT, R39, RZ, PT, P0 ;  /* 0x000000ff2700720c */ /* 0x000fe40003f04100 */
[----:B------:R-:W-:Y:S02]  /*7790*/  ISETP.GT.U32.AND.EX P1, PT, R48, RZ, PT, P1 ;  /* 0x000000ff3000720c */ /* 0x000fe40003f24110 */
[----:B------:R-:W-:Y:S02]  /*77a0*/  SEL R10, RZ, 0x7fff8, !P3 ;  /* 0x0007fff8ff0a7807 */ /* 0x000fe40005800000 */
[----:B------:R-:W-:Y:S02]  /*77b0*/  ISETP.GT.U32.AND P3, PT, R11, R2, PT ;  /* 0x000000020b00720c */ /* 0x000fe40003f64070 */
[----:B------:R-:W-:Y:S02]  /*77c0*/  SEL R12, RZ, 0x1fffe, !P1 ;  /* 0x0001fffeff0c7807 */ /* 0x000fe40004800000 */
[----:B------:R-:W-:-:S02]  /*77d0*/  SEL R11, RZ, 0x1, !P0 ;  /* 0x00000001ff0b7807 */ /* 0x000fc40004000000 */
[----:B------:R-:W-:-:S03]  /*77e0*/  ISETP.GT.U32.AND P1, PT, R13, R2, PT ;  /* 0x000000020d00720c */ /* 0x000fc60003f24070 */
[----:B------:R-:W-:Y:S01]  /*77f0*/  IMAD.IADD R11, R11, 0x1, R12 ;  /* 0x000000010b0b7824 */ /* 0x000fe200078e020c */
[----:B-1----:R-:W-:Y:S09]  /*7800*/  @!P4 BRA `(.L_x_17) ;  /* 0x0000006c009cc947 */ /* 0x002ff20003800000 */
.L_x_25:
[----:B------:R-:W-:Y:S01]  /*7810*/  LOP3.LUT R5, R5, 0x3, RZ, 0xc0, !PT ;  /* 0x0000000305057812 */ /* 0x000fe200078ec0ff */
[----:B------:R-:W-:Y:S01]  /*7820*/  BAR.SYNC.DEFER_BLOCKING 0x0 ;  /* 0x0000000000007b1d */ /* 0x000fe20000010000 */
[----:B------:R-:W-:Y:S02]  /*7830*/  LOP3.LUT R8, R8, 0x3, RZ, 0xc0, !PT ;  /* 0x0000000308087812 */ /* 0x000fe400078ec0ff */
[----:B------:R-:W-:Y:S02]  /*7840*/  LOP3.LUT R11, R11, 0x3, RZ, 0xc0, !PT ;  /* 0x000000030b0b7812 */ /* 0x000fe400078ec0ff */
[----:B------:R-:W-:Y:S02]  /*7850*/  ISETP.GT.U32.AND P4, PT, R9, R2, PT ;  /* 0x000000020900720c */ /* 0x000fe40003f84070 */
[----:B------:R-:W-:Y:S01]  /*7860*/  IADD3 R149, PT, PT, R5, R4, R149 ;  /* 0x0000000405957210 */ /* 0x000fe20007ffe095 */
[----:B------:R-:W1:Y:S01]  /*7870*/  S2R R236, SR_TID.X ;  /* 0x0000000000ec7919 */ /* 0x000e620000002100 */
[----:B------:R-:W-:-:S02]  /*7880*/  ISETP.GT.U32.AND.EX P4, PT, R20, RZ, PT, P4 ;  /* 0x000000ff1400720c */ /* 0x000fc40003f84140 */
[----:B------:R-:W-:Y:S01]  /*7890*/  IADD3 R150, PT, PT, R8, R7, R150 ;  /* 0x0000000708967210 */ /* 0x000fe20007ffe096 */
[----:B------:R-:W-:Y:S01]  /*78a0*/  IMAD.SHL.U32 R149, R149, 0x100, RZ ;  /* 0x0000010095957824 */ /* 0x000fe200078e00ff */
[----:B------:R-:W-:Y:S02]  /*78b0*/  IADD3 R151, PT, PT, R11, R10, R151 ;  /* 0x0000000a0b977210 */ /* 0x000fe40007ffe097 */
[----:B------:R-:W2:Y:S01]  /*78c0*/  LDTM.x64 R4, tmem[UR17+0x40] ;  /* 0x00004011000479ee */ /* 0x000ea20008340000 */
[----:B------:R-:W-:Y:S02]  /*78d0*/  ISETP.GT.U32.AND.EX P1, PT, R192, RZ, PT, P1 ;  /* 0x000000ffc000720c */ /* 0x000fe40003f24110 */
[----:B------:R-:W-:Y:S02]  /*78e0*/  LOP3.LUT R0, R0, 0xfffeffff, RZ, 0xc0, !PT ;  /* 0xfffeffff00007812 */ /* 0x000fe400078ec0ff */
[----:B------:R-:W-:Y:S02]  /*78f0*/  LOP3.LUT R151, R151, 0xf, RZ, 0xc0, !PT ;  /* 0x0000000f97977812 */ /* 0x000fe400078ec0ff */
[----:B------:R-:W-:-:S04]  /*7900*/  @P0 LOP3.LUT R0, R0, 0x10000, RZ, 0xfc, !PT ;  /* 0x0001000000000812 */ /* 0x000fc800078efcff */
[----:B------:R-:W-:Y:S01]  /*7910*/  LOP3.LUT R0, R0, 0xffffbfff, RZ, 0xc0, !PT ;  /* 0xffffbfff00007812 */ /* 0x000fe200078ec0ff */
[----:B--2---:R-:W-:Y:S01]  /*7920*/  FMUL R192, R5, UR39 ;  /* 0x0000002705c07c20 */ /* 0x004fe20008400000 */
[C---:B------:R-:W-:Y:S02]  /*7930*/  VIADD R5, R91.reuse, 0x82 ;  /* 0x000000825b057836 */ /* 0x040fe40000000000 */
[----:B------:R-:W-:Y:S01]  /*7940*/  FMUL R190, R4, UR39 ;  /* 0x0000002704be7c20 */ /* 0x000fe20008400000 */
[----:B------:R-:W-:Y:S02]  /*7950*/  VIADD R4, R91, 0x83 ;  /* 0x000000835b047836 */ /* 0x000fe40000000000 */
[----:B------:R-:W-:Y:S01]  /*7960*/  FMUL R7, R7, UR39 ;  /* 0x0000002707077c20 */ /* 0x000fe20008400000 */
[----:B------:R-:W-:Y:S01]  /*7970*/  FSEL R192, R192, -INF , !P1 ;  /* 0xff800000c0c07808 */ /* 0x000fe20004800000 */
[----:B------:R-:W-:Y:S01]  /*7980*/  FMUL R8, R8, UR39 ;  /* 0x0000002708087c20 */ /* 0x000fe20008400000 */
[-C--:B------:R-:W-:Y:S01]  /*7990*/  ISETP.GT.U32.AND P1, PT, R5, R2.reuse, PT ;  /* 0x000000020500720c */ /* 0x080fe20003f24070 */
[----:B------:R-:W-:Y:S01]  /*79a0*/  FMUL R9, R9, UR39 ;  /* 0x0000002709097c20 */ /* 0x000fe20008400000 */
[----:B------:R-:W-:Y:S01]  /*79b0*/  FSEL R190, R190, -INF , !P4 ;  /* 0xff800000bebe7808 */ /* 0x000fe20006000000 */
[----:B------:R-:W-:Y:S01]  /*79c0*/  FMUL R10, R10, UR39 ;  /* 0x000000270a0a7c20 */ /* 0x000fe20008400000 */
[----:B------:R-:W-:Y:S01]  /*79d0*/  ISETP.GT.U32.AND P4, PT, R4, R2, PT ;  /* 0x000000020400720c */ /* 0x000fe20003f84070 */
[----:B------:R-:W-:Y:S01]  /*79e0*/  FMUL R11, R11, UR39 ;  /* 0x000000270b0b7c20 */ /* 0x000fe20008400000 */
[----:B------:R-:W-:Y:S01]  /*79f0*/  ISETP.GT.U32.AND.EX P1, PT, R193, RZ, PT, P1 ;  /* 0x000000ffc100720c */ /* 0x000fe20003f24110 */
[----:B------:R-:W-:Y:S01]  /*7a00*/  FMUL R193, R6, UR39 ;  /* 0x0000002706c17c20 */ /* 0x000fe20008400000 */
[C---:B------:R-:W-:Y:S01]  /*7a10*/  IADD3 R4, P6, PT, R91.reuse, 0x9d, RZ ;  /* 0x0000009d5b047810 */ /* 0x040fe20007fde0ff */
[----:B------:R-:W-:-:S02]  /*7a20*/  VIADD R6, R91, 0x84 ;  /* 0x000000845b067836 */ /* 0x000fc40000000000 */
[----:B------:R-:W-:Y:S01]  /*7a30*/  FMUL R14, R14, UR39 ;  /* 0x000000270e0e7c20 */ /* 0x000fe20008400000 */
[----:B------:R-:W-:Y:S01]  /*7a40*/  FMUL R15, R15, UR39 ;  /* 0x000000270f0f7c20 */ /* 0x000fe20008400000 */
[----:B------:R-:W-:Y:S01]  /*7a50*/  FSEL R193, R193, -INF , !P1 ;  /* 0xff800000c1c17808 */ /* 0x000fe20004800000 */
[----:B------:R-:W-:Y:S01]  /*7a60*/  IMAD.X R5, RZ, RZ, R92, P6 ;  /* 0x000000ffff057224 */ /* 0x000fe200030e065c */
[----:B------:R-:W-:Y:S01]  /*7a70*/  ISETP.GT.U32.AND P1, PT, R6, R2, PT ;  /* 0x000000020600720c */ /* 0x000fe20003f24070 */
[----:B------:R-:W-:Y:S01]  /*7a80*/  FMUL R16, R16, UR39 ;  /* 0x0000002710107c20 */ /* 0x000fe20008400000 */
[----:B------:R-:W-:Y:S01]  /*7a90*/  ISETP.GT.U32.AND.EX P6, PT, R224, RZ, PT, P4 ;  /* 0x000000ffe000720c */ /* 0x000fe20003fc4140 */
[----:B------:R-:W-:Y:S01]  /*7aa0*/  FMUL R18, R18, UR39 ;  /* 0x0000002712127c20 */ /* 0x000fe20008400000 */
[----:B------:R-:W-:Y:S01]  /*7ab0*/  IADD3 R6, P4, PT, R91, 0x9e, RZ ;  /* 0x0000009e5b067810 */ /* 0x000fe20007f9e0ff */
[----:B------:R-:W-:Y:S01]  /*7ac0*/  FMUL R20, R20, UR39 ;  /* 0x0000002714147c20 */ /* 0x000fe20008400000 */
[----:B------:R-:W-:Y:S01]  /*7ad0*/  ISETP.GT.U32.AND.EX P1, PT, R213, RZ, PT, P1 ;  /* 0x000000ffd500720c */ /* 0x000fe20003f24110 */
[----:B------:R-:W-:-:S02]  /*7ae0*/  VIADD R213, R91, 0x86 ;  /* 0x000000865bd57836 */ /* 0x000fc40000000000 */
[----:B------:R-:W-:Y:S01]  /*7af0*/  FMUL R21, R21, UR39 ;  /* 0x0000002715157c20 */ /* 0x000fe20008400000 */
[--C-:B------:R-:W-:Y:S01]  /*7b00*/  IMAD.X R232, RZ, RZ, R92.reuse, P4 ;  /* 0x000000ffffe87224 */ /* 0x100fe200020e065c */
[----:B------:R-:W-:Y:S01]  /*7b10*/  ISETP.GT.U32.AND.EX P4, PT, R195, RZ, PT, P3 ;  /* 0x000000ffc300720c */ /* 0x000fe20003f84130 */
[----:B------:R-:W-:Y:S01]  /*7b20*/  FMUL R17, R17, UR39 ;  /* 0x0000002711117c20 */ /* 0x000fe20008400000 */
[----:B------:R-:W-:Y:S01]  /*7b30*/  FSEL R195, R7, -INF , !P6 ;  /* 0xff80000007c37808 */ /* 0x000fe20007000000 */
[----:B------:R-:W-:Y:S01]  /*7b40*/  FMUL R23, R23, UR39 ;  /* 0x0000002717177c20 */ /* 0x000fe20008400000 */
[----:B------:R-:W-:Y:S01]  /*7b50*/  IADD3 R7, P6, PT, R91, 0xa5, RZ ;  /* 0x000000a55b077810 */ /* 0x000fe20007fde0ff */
[----:B------:R-:W-:Y:S01]  /*7b60*/  FMUL R19, R19, UR39 ;  /* 0x0000002713137c20 */ /* 0x000fe20008400000 */
[----:B------:R-:W-:Y:S01]  /*7b70*/  FSEL R224, R8, -INF , !P1 ;  /* 0xff80000008e07808 */ /* 0x000fe20004800000 */
[----:B------:R-:W-:Y:S01]  /*7b80*/  FMUL R24, R24, UR39 ;  /* 0x0000002718187c20 */ /* 0x000fe20008400000 */
[-C--:B------:R-:W-:Y:S01]  /*7b90*/  ISETP.GT.U32.AND P3, PT, R7, R2.reuse, PT ;  /* 0x000000020700720c */ /* 0x080fe20003f64070 */
[--C-:B------:R-:W-:Y:S01]  /*7ba0*/  IMAD.X R7, RZ, RZ, R92.reuse, P6 ;  /* 0x000000ffff077224 */ /* 0x100fe200030e065c */
[-C--:B------:R-:W-:Y:S01]  /*7bb0*/  ISETP.GT.U32.AND P1, PT, R213, R2.reuse, PT ;  /* 0x00000002d500720c */ /* 0x080fe20003f24070 */
[----:B------:R-:W-:Y:S01]  /*7bc0*/  FMUL R22, R22, UR39 ;  /* 0x0000002716167c20 */ /* 0x000fe20008400000 */
[----:B------:R-:W-:Y:S01]  /*7bd0*/  FSEL R213, R9, -INF , !P4 ;  /* 0xff80000009d57808 */ /* 0x000fe20006000000 */
[C---:B------:R-:W-:Y:S01]  /*7be0*/  VIADD R9, R91.reuse, 0x87 ;  /* 0x000000875b097836 */ /* 0x040fe20000000000 */
[----:B------:R-:W-:Y:S01]  /*7bf0*/  IADD3 R8, P6, PT, R91, 0xb8, RZ ;  /* 0x000000b85b087810 */ /* 0x000fe20007fde0ff */
[----:B------:R-:W-:Y:S01]  /*7c00*/  FMUL R26, R26, UR39 ;  /* 0x000000271a1a7c20 */ /* 0x000fe20008400000 */
[----:B------:R-:W-:Y:S01]  /*7c10*/  ISETP.GT.U32.AND.EX P1, PT, R216, RZ, PT, P1 ;  /* 0x000000ffd800720c */ /* 0x000fe20003f24110 */
[----:B------:R-:W-:Y:S01]  /*7c20*/  FMUL R25, R25, UR39 ;  /* 0x0000002719197c20 */ /* 0x000fe20008400000 */
[-C--:B------:R-:W-:Y:S01]  /*7c30*/  ISETP.GT.U32.AND P4, PT, R8, R2.reuse, PT ;  /* 0x000000020800720c */ /* 0x080fe20003f84070 */
[--C-:B------:R-:W-:Y:S01]  /*7c40*/  IMAD.X R8, RZ, RZ, R92.reuse, P6 ;  /* 0x000000ffff087224 */ /* 0x100fe200030e065c */
[-C--:B------:R-:W-:Y:S01]  /*7c50*/  ISETP.GT.U32.AND P6, PT, R9, R2.reuse, PT ;  /* 0x000000020900720c */ /* 0x080fe20003fc4070 */
[--C-:B------:R-:W-:Y:S01]  /*7c60*/  IMAD.X R9, RZ, RZ, R92.reuse, P5 ;  /* 0x000000ffff097224 */ /* 0x100fe200028e065c */
[----:B------:R-:W-:Y:S01]  /*7c70*/  FSEL R216, R10, -INF , !P1 ;  /* 0xff8000000ad87808 */ /* 0x000fe20004800000 */
[----:B------:R-:W-:Y:S01]  /*7c80*/  FMUL R32, R32, UR39 ;  /* 0x0000002720207c20 */ /* 0x000fe20008400000 */
[----:B------:R-:W-:Y:S01]  /*7c90*/  IADD3 R10, P1, PT, R91, 0xbb, RZ ;  /* 0x000000bb5b0a7810 */ /* 0x000fe20007f3e0ff */
[----:B------:R-:W-:Y:S01]  /*7ca0*/  FMUL R51, R51, UR39 ;  /* 0x0000002733337c20 */ /* 0x000fe20008400000 */
[----:B------:R-:W-:Y:S01]  /*7cb0*/  ISETP.GT.U32.AND.EX P6, PT, R217, RZ, PT, P6 ;  /* 0x000000ffd900720c */ /* 0x000fe20003fc4160 */
[----:B------:R-:W-:Y:S01]  /*7cc0*/  FMUL R53, R53, UR39 ;  /* 0x0000002735357c20 */ /* 0x000fe20008400000 */
[-C--:B------:R-:W-:Y:S01]  /*7cd0*/  ISETP.GT.U32.AND P5, PT, R10, R2.reuse, PT ;  /* 0x000000020a00720c */ /* 0x080fe20003fa4070 */
[--C-:B------:R-:W-:Y:S01]  /*7ce0*/  IMAD.X R10, RZ, RZ, R92.reuse, P1 ;  /* 0x000000ffff0a7224 */ /* 0x100fe200008e065c */
[----:B------:R-:W-:Y:S01]  /*7cf0*/  ISETP.GT.U32.AND.EX P1, PT, R9, RZ, PT, P2 ;  /* 0x000000ff0900720c */ /* 0x000fe20003f24120 */
[----:B------:R-:W-:Y:S01]  /*7d00*/  FMUL R55, R55, UR39 ;  /* 0x0000002737377c20 */ /* 0x000fe20008400000 */
        /* <DEDUP_REMOVED lines=8> */
[----:B------:R-:W-:Y:S01]  /*7d90*/  IADD3 R233, P6, PT, R91, 0x9f, RZ ;  /* 0x0000009f5be97810 */ /* 0x000fe20007fde0ff */
[----:B------:R-:W-:Y:S01]  /*7da0*/  FMUL R56, R56, UR39 ;  /* 0x0000002738387c20 */ /* 0x000fe20008400000 */
[----:B------:R-:W-:Y:S01]  /*7db0*/  ISETP.GT.U32.AND.EX P3, PT, R7, RZ, PT, P3 ;  /* 0x000000ff0700720c */ /* 0x000fe20003f64130 */
[----:B------:R-:W-:Y:S01]  /*7dc0*/  FMUL R57, R57, UR39 ;  /* 0x0000002739397c20 */ /* 0x000fe20008400000 */
[----:B------:R-:W-:Y:S01]  /*7dd0*/  ISETP.GT.U32.AND.EX P2, PT, R9, RZ, PT, P2 ;  /* 0x000000ff0900720c */ /* 0x000fe20003f44120 */
[--C-:B------:R-:W-:Y:S01]  /*7de0*/  IMAD.X R8, RZ, RZ, R92.reuse, P6 ;  /* 0x000000ffff087224 */ /* 0x100fe200030e065c */
[----:B------:R-:W-:Y:S01]  /*7df0*/  IADD3 R7, P6, PT, R91, 0xa4, RZ ;  /* 0x000000a45b077810 */ /* 0x000fe20007fde0ff */
[----:B------:R-:W-:Y:S01]  /*7e00*/  FMUL R58, R58, UR39 ;  /* 0x000000273a3a7c20 */ /* 0x000fe20008400000 */
[----:B------:R-:W-:Y:S01]  /*7e10*/  ISETP.GT.U32.AND.EX P5, PT, R10, RZ, PT, P5 ;  /* 0x000000ff0a00720c */ /* 0x000fe20003fa4150 */
[----:B------:R-:W-:Y:S01]  /*7e20*/  FMUL R60, R60, UR39 ;  /* 0x000000273c3c7c20 */ /* 0x000fe20008400000 */
[----:B------:R-:W-:Y:S01]  /*7e30*/  SEL R11, RZ, 0x1fffe, !P2 ;  /* 0x0001fffeff0b7807 */ /* 0x000fe20005000000 */
[----:B------:R-:W-:Y:S01]  /*7e40*/  IMAD.X R9, RZ, RZ, R92, P6 ;  /* 0x000000ffff097224 */ /* 0x000fe200030e065c */
[----:B------:R-:W-:Y:S01]  /*7e50*/  ISETP.GT.U32.AND P6, PT, R7, R2, PT ;  /* 0x000000020700720c */ /* 0x000fe20003fc4070 */
[----:B------:R-:W-:Y:S01]  /*7e60*/  FMUL R61, R61, UR39 ;  /* 0x000000273d3d7c20 */ /* 0x000fe20008400000 */
[----:B------:R-:W-:Y:S01]  /*7e70*/  SEL R10, RZ, 0x1, !P5 ;  /* 0x00000001ff0a7807 */ /* 0x000fe20006800000 */
[----:B------:R-:W-:Y:S01]  /*7e80*/  FMUL R62, R62, UR39 ;  /* 0x000000273e3e7c20 */ /* 0x000fe20008400000 */
[----:B------:R-:W-:Y:S01]  /*7e90*/  ISETP.GT.U32.AND.EX P0, PT, R9, RZ, PT, P6 ;  /* 0x000000ff0900720c */ /* 0x000fe20003f04160 */
[----:B------:R-:W-:Y:S01]  /*7ea0*/  FMUL R63, R63, UR39 ;  /* 0x000000273f3f7c20 */ /* 0x000fe20008400000 */
[----:B------:R-:W-:Y:S01]  /*7eb0*/  IADD3 R7, P6, PT, R91, 0xa7, RZ ;  /* 0x000000a75b077810 */ /* 0x000fe20007fde0ff */
[----:B------:R-:W-:-:S02]  /*7ec0*/  IMAD.IADD R10, R10, 0x1, R11 ;  /* 0x000000010a0a7824 */ /* 0x000fc400078e020b */
[----:B------:R-:W-:Y:S02]  /*7ed0*/  FMUL R64, R64, UR39 ;  /* 0x0000002740407c20 */ /* 0x000fe40008400000 */
[----:B------:R-:W-:Y:S01]  /*7ee0*/  IMAD.X R9, RZ, RZ, R92, P6 ;  /* 0x000000ffff097224 */ /* 0x000fe200030e065c */
[----:B------:R-:W-:Y:S02]  /*7ef0*/  ISETP.GT.U32.AND P6, PT, R7, R2, PT ;  /* 0x000000020700720c */ /* 0x000fe40003fc4070 */
[----:B------:R-:W-:-:S03]  /*7f00*/  LOP3.LUT R10, R10, 0x3, RZ, 0xc0, !PT ;  /* 0x000000030a0a7812 */ /* 0x000fc600078ec0ff */
[----:B------:R-:W-:Y:S02]  /*7f10*/  @P0 LOP3.LUT R0, R0, 0x4000, RZ, 0xfc, !PT ;  /* 0x0000400000000812 */ /* 0x000fe400078efcff */
[----:B------:R-:W-:Y:S02]  /*7f20*/  ISETP.GT.U32.AND.EX P0, PT, R9, RZ, PT, P6 ;  /* 0x000000ff0900720c */ /* 0x000fe40003f04160 */
[----:B------:R-:W-:Y:S02]  /*7f30*/  IADD3 R7, P6, PT, R91, 0xa6, RZ ;  /* 0x000000a65b077810 */ /* 0x000fe40007fde0ff */
[----:B------:R-:W-:-:S03]  /*7f40*/  LOP3.LUT R0, R0, 0xffffdfff, RZ, 0xc0, !PT ;  /* 0xffffdfff00007812 */ /* 0x000fc600078ec0ff */
[----:B------:R-:W-:Y:S01]  /*7f50*/  IMAD.X R9, RZ, RZ, R92, P6 ;  /* 0x000000ffff097224 */ /* 0x000fe200030e065c */
[----:B------:R-:W-:-:S05]  /*7f60*/  ISETP.GT.U32.AND P6, PT, R7, R2, PT ;  /* 0x000000020700720c */ /* 0x000fca0003fc4070 */
        /* <DEDUP_REMOVED lines=21> */
[----:B------:R-:W-:Y:S02]  /*80c0*/  LOP3.LUT R0, R0, 0xfffffff7, RZ, 0xc0, !PT ;  /* 0xfffffff700007812 */ /* 0x000fe400078ec0ff */
[----:B------:R-:W-:Y:S02]  /*80d0*/  IADD3.X R9, PT, PT, RZ, R92, RZ, P6, !PT ;  /* 0x0000005cff097210 */ /* 0x000fe400037fe4ff */
        /* <DEDUP_REMOVED lines=42> */
[----:B------:R-:W-:-:S04]  /*8380*/  ISETP.GT.U32.AND P6, PT, R7, R2, PT ;  /* 0x000000020700720c */ /* 0x000fc80003fc4070 */
[----:B------:R-:W-:Y:S02]  /*8390*/  ISETP.GT.U32.AND.EX P6, PT, R9, RZ, PT, P6 ;  /* 0x000000ff0900720c */ /* 0x000fe40003fc4160 */
[----:B------:R-:W-:-:S04]  /*83a0*/  @P0 LOP3.LUT R0, R0, 0x20, RZ, 0xfc, !PT ;  /* 0x0000002000000812 */ /* 0x000fc800078efcff */
[C---:B------:R-:W-:Y:S02]  /*83b0*/  LOP3.LUT P0, RZ, R0.reuse, 0x4, RZ, 0xc0, !PT ;  /* 0x0000000400ff7812 */ /* 0x040fe4000780c0ff */
[----:B------:R-:W-:-:S04]  /*83c0*/  LOP3.LUT R0, R0, 0xffbfffff, RZ, 0xc0, !PT ;  /* 0xffbfffff00007812 */ /* 0x000fc800078ec0ff */
[----:B------:R-:W-:-:S04]  /*83d0*/  LOP3.LUT R0, R0, 0xffffffef, RZ, 0xc0, !PT ;  /* 0xffffffef00007812 */ /* 0x000fc800078ec0ff */
[----:B------:R-:W-:Y:S02]  /*83e0*/  @P6 LOP3.LUT R0, R0, 0x10, RZ, 0xfc, !PT ;  /* 0x0000001000006812 */ /* 0x000fe400078efcff */
[----:B------:R-:W-:Y:S02]  /*83f0*/  IADD3 R7, P6, PT, R91, 0xaa, RZ ;  /* 0x000000aa5b077810 */ /* 0x000fe40007fde0ff */
[----:B------:R-:W-:-:S03]  /*8400*/  @P0 LOP3.LUT R0, R0, 0x400000, RZ, 0xfc, !PT ;  /* 0x0040000000000812 */ /* 0x000fc600078efcff */
[----:B------:R-:W-:Y:S01]  /*8410*/  IMAD.X R9, RZ, RZ, R92, P6 ;  /* 0x000000ffff097224 */ /* 0x000fe200030e065c */
[C---:B------:R-:W-:Y:S02]  /*8420*/  LOP3.LUT P0, RZ, R0.reuse, 0x8, RZ, 0xc0, !PT ;  /* 0x0000000800ff7812 */ /* 0x040fe4000780c0ff */
[----:B------:R-:W-:Y:S02]  /*8430*/  ISETP.GT.U32.AND P6, PT, R7, R2, PT ;  /* 0x000000020700720c */ /* 0x000fe40003fc4070 */
[----:B------:R-:W-:Y:S02]  /*8440*/  SEL R7, RZ, 0x4, !P1 ;  /* 0x00000004ff077807 */ /* 0x000fe40004800000 */
[----:B------:R-:W-:Y:S02]  /*8450*/  LOP3.LUT R0, R0, 0xff7fffff, RZ, 0xc0, !PT ;  /* 0xff7fffff00007812 */ /* 0x000fe400078ec0ff */
[----:B------:R-:W-:Y:S02]  /*8460*/  ISETP.GT.U32.AND.EX P1, PT, R9, RZ, PT, P6 ;  /* 0x000000ff0900720c */ /* 0x000fe40003f24160 */
[----:B------:R-:W-:-:S02]  /*8470*/  SEL R9, RZ, 0x7fff8, !P4 ;  /* 0x0007fff8ff097807 */ /* 0x000fc40006000000 */
[----:B------:R-:W-:Y:S01]  /*8480*/  ISETP.GT.U32.AND P4, PT, R223, R2, PT ;  /* 0x00000002df00720c */ /* 0x000fe20003f84070 */
[----:B------:R-:W-:Y:S01]  /*8490*/  FMUL R223, R13, UR39 ;  /* 0x000000270ddf7c20 */ /* 0x000fe20008400000 */
[----:B------:R-:W-:Y:S01]  /*84a0*/  @P0 LOP3.LUT R0, R0, 0x800000, RZ, 0xfc, !PT ;  /* 0x0080000000000812 */ /* 0x000fe200078efcff */
[----:B------:R-:W-:Y:S01]  /*84b0*/  VIADD R13, R91, 0x8b ;  /* 0x0000008b5b0d7836 */ /* 0x000fe20000000000 */
[----:B------:R-:W-:Y:S02]  /*84c0*/  IADD3 R10, PT, PT, R10, R9, R7 ;  /* 0x000000090a0a7210 */ /* 0x000fe40007ffe007 */
[C---:B------:R-:W-:Y:S02]  /*84d0*/  LOP3.LUT P0, RZ, R0.reuse, 0x800, RZ, 0xc0, !PT ;  /* 0x0000080000ff7812 */ /* 0x040fe4000780c0ff */
[----:B------:R-:W-:Y:S01]  /*84e0*/  LOP3.LUT R0, R0, 0xfff7ffff, RZ, 0xc0, !PT ;  /* 0xfff7ffff00007812 */ /* 0x000fe200078ec0ff */
[----:B------:R-:W-:-:S03]  /*84f0*/  IMAD R10, R10, 0x10, R151 ;  /* 0x000000100a0a7824 */ /* 0x000fc600078e0297 */
[----:B------:R-:W-:Y:S02]  /*8500*/  @P1 LOP3.LUT R0, R0, 0x80000, RZ, 0xfc, !PT ;  /* 0x0008000000001812 */ /* 0x000fe400078efcff */
[----:B------:R-:W-:Y:S02]  /*8510*/  ISETP.GT.U32.AND.EX P1, PT, R230, RZ, PT, P4 ;  /* 0x000000ffe600720c */ /* 0x000fe40003f24140 */
[C---:B------:R-:W-:Y:S02]  /*8520*/  LOP3.LUT P5, RZ, R0.reuse, 0x4000, RZ, 0xc0, !PT ;  /* 0x0000400000ff7812 */ /* 0x040fe400078ac0ff */
[C---:B------:R-:W-:Y:S02]  /*8530*/  LOP3.LUT P6, RZ, R0.reuse, 0x20, RZ, 0xc0, !PT ;  /* 0x0000002000ff7812 */ /* 0x040fe400078cc0ff */
[----:B------:R-:W-:Y:S02]  /*8540*/  LOP3.LUT R0, R0, 0xffefffff, RZ, 0xc0, !PT ;  /* 0xffefffff00007812 */ /* 0x000fe400078ec0ff */
[----:B------:R-:W-:-:S02]  /*8550*/  ISETP.GT.U32.AND P4, PT, R231, R2, PT ;  /* 0x00000002e700720c */ /* 0x000fc40003f84070 */
[----:B------:R-:W-:Y:S02]  /*8560*/  LOP3.LUT R0, R0, 0xfffffffe, RZ, 0xc0, !PT ;  /* 0xfffffffe00007812 */ /* 0x000fe400078ec0ff */
[----:B------:R-:W-:Y:S02]  /*8570*/  ISETP.GT.U32.AND.EX P4, PT, R197, RZ, PT, P4 ;  /* 0x000000ffc500720c */ /* 0x000fe40003f84140 */
[----:B------:R-:W-:Y:S02]  /*8580*/  @P1 LOP3.LUT R0, R0, 0x1, RZ, 0xfc, !PT ;  /* 0x0000000100001812 */ /* 0x000fe400078efcff */
[----:B------:R-:W-:Y:S02]  /*8590*/  SEL R197, RZ, 0x7fff8, !P5 ;  /* 0x0007fff8ffc57807 */ /* 0x000fe40006800000 */
[----:B------:R-:W-:Y:S02]  /*85a0*/  @P6 LOP3.LUT R0, R0, 0x100000, RZ, 0xfc, !PT ;  /* 0x0010000000006812 */ /* 0x000fe400078efcff */
[----:B------:R-:W-:-:S02]  /*85b0*/  ISETP.GT.U32.AND P5, PT, R212, R2, PT ;  /* 0x00000002d400720c */ /* 0x000fc40003fa4070 */
[C---:B------:R-:W-:Y:S02]  /*85c0*/  LOP3.LUT P2, RZ, R0.reuse, 0x1000, RZ, 0xc0, !PT ;  /* 0x0000100000ff7812 */ /* 0x040fe4000784c0ff */
[----:B------:R-:W-:Y:S02]  /*85d0*/  ISETP.GT.U32.AND.EX P5, PT, R229, RZ, PT, P5 ;  /* 0x000000ffe500720c */ /* 0x000fe40003fa4150 */
[----:B------:R-:W-:Y:S02]  /*85e0*/  SEL R229, RZ, 0x1fffe, !P2 ;  /* 0x0001fffeffe57807 */ /* 0x000fe40005000000 */
[----:B------:R-:W-:Y:S02]  /*85f0*/  SEL R230, RZ, 0x4, !P3 ;  /* 0x00000004ffe67807 */ /* 0x000fe40005800000 */
[----:B------:R-:W-:Y:S02]  /*8600*/  ISETP.GT.U32.AND P2, PT, R201, R2, PT ;  /* 0x00000002c900720c */ /* 0x000fe40003f44070 */
[----:B------:R-:W-:-:S02]  /*8610*/  LOP3.LUT P3, RZ, R0, 0x400, RZ, 0xc0, !PT ;  /* 0x0000040000ff7812 */ /* 0x000fc4000786c0ff */
[C---:B------:R-:W-:Y:S02]  /*8620*/  LOP3.LUT P6, RZ, R0.reuse, 0x40, RZ, 0xc0, !PT ;  /* 0x0000004000ff7812 */ /* 0x040fe400078cc0ff */
[C---:B------:R-:W-:Y:S02]  /*8630*/  LOP3.LUT P1, RZ, R0.reuse, 0x10, RZ, 0xc0, !PT ;  /* 0x0000001000ff7812 */ /* 0x040fe4000782c0ff */
[----:B------:R-:W-:Y:S02]  /*8640*/  ISETP.GT.U32.AND.EX P2, PT, R185, RZ, PT, P2 ;  /* 0x000000ffb900720c */ /* 0x000fe40003f44120 */
[----:B------:R-:W-:Y:S02]  /*8650*/  LOP3.LUT R0, R0, 0xfffbffff, RZ, 0xc0, !PT ;  /* 0xfffbffff00007812 */ /* 0x000fe400078ec0ff */
[----:B------:R-:W-:Y:S02]  /*8660*/  SEL R185, RZ, 0x7fff8, !P3 ;  /* 0x0007fff8ffb97807 */ /* 0x000fe40005800000 */
[----:B------:R-:W-:-:S02]  /*8670*/  ISETP.GT.U32.AND P3, PT, R210, R2, PT ;  /* 0x00000002d200720c */ /* 0x000fc40003f64070 */
[----:B------:R-:W-:Y:S02]  /*8680*/  @P4 LOP3.LUT R0, R0, 0x40000, RZ, 0xfc, !PT ;  /* 0x0004000000004812 */ /* 0x000fe400078efcff */
[----:B------:R-:W-:Y:S02]  /*8690*/  ISETP.GT.U32.AND.EX P3, PT, R228, RZ, PT, P3 ;  /* 0x000000ffe400720c */ /* 0x000fe40003f64130 */
[----:B------:R-:W-:Y:S02]  /*86a0*/  SEL R201, RZ, 0x4, !P0 ;  /* 0x00000004ffc97807 */ /* 0x000fe40004000000 */
[C---:B------:R-:W-:Y:S02]  /*86b0*/  LOP3.LUT P4, RZ, R0.reuse, 0x2000, RZ, 0xc0, !PT ;  /* 0x0000200000ff7812 */ /* 0x040fe4000788c0ff */
[----:B------:R-:W-:Y:S02]  /*86c0*/  LOP3.LUT P0, RZ, R0, 0x800000, RZ, 0xc0, !PT ;  /* 0x0080000000ff7812 */ /* 0x000fe4000780c0ff */
[----:B------:R-:W-:-:S02]  /*86d0*/  SEL R231, RZ, 0x1, !P4 ;  /* 0x00000001ffe77807 */ /* 0x000fc40006000000 */
[----:B------:R-:W-:Y:S02]  /*86e0*/  SEL R210, RZ, 0x1, !P0 ;  /* 0x00000001ffd27807 */ /* 0x000fe40004000000 */
[C---:B------:R-:W-:Y:S01]  /*86f0*/  LOP3.LUT P4, RZ, R0.reuse, 0x1, RZ, 0xc0, !PT ;  /* 0x0000000100ff7812 */ /* 0x040fe2000788c0ff */
[----:B------:R-:W-:Y:S01]  /*8700*/  IMAD.IADD R229, R231, 0x1, R229 ;  /* 0x00000001e7e57824 */ /* 0x000fe200078e02e5 */
[C---:B------:R-:W-:Y:S02]  /*8710*/  LOP3.LUT P0, RZ, R0.reuse, 0x400000, RZ, 0xc0, !PT ;  /* 0x0040000000ff7812 */ /* 0x040fe4000780c0ff */
[----:B------:R-:W-:Y:S02]  /*8720*/  LOP3.LUT R0, R0, 0xfffffff7, RZ, 0xc0, !PT ;  /* 0xfffffff700007812 */ /* 0x000fe400078ec0ff */
[----:B------:R-:W-:Y:S02]  /*8730*/  SEL R234, RZ, 0x4, !P0 ;  /* 0x00000004ffea7807 */ /* 0x000fe40004000000 */
[----:B------:R-:W-:-:S02]  /*8740*/  @P3 LOP3.LUT R0, R0, 0x8, RZ, 0xfc, !PT ;  /* 0x0000000800003812 */ /* 0x000fc400078efcff */
[----:B------:R-:W-:Y:S02]  /*8750*/  SEL R235, RZ, 0x4, !P6 ;  /* 0x00000004ffeb7807 */ /* 0x000fe40007000000 */
[C---:B------:R-:W-:Y:S02]  /*8760*/  LOP3.LUT P3, RZ, R0.reuse, 0x200, RZ, 0xc0, !PT ;  /* 0x0000020000ff7812 */ /* 0x040fe4000786c0ff */
[----:B------:R-:W-:Y:S02]  /*8770*/  LOP3.LUT P0, RZ, R0, 0x200000, RZ, 0xc0, !PT ;  /* 0x0020000000ff7812 */ /* 0x000fe4000780c0ff */
[----:B------:R-:W-:Y:S02]  /*8780*/  SEL R228, RZ, 0x1fffe, !P3 ;  /* 0x0001fffeffe47807 */ /* 0x000fe40005800000 */
[----:B------:R-:W-:Y:S01]  /*8790*/  ISETP.GT.U32.AND P3, PT, R222, R2, PT ;  /* 0x00000002de00720c */ /* 0x000fe20003f64070 */
[----:B------:R-:W-:Y:S01]  /*87a0*/  FMUL R222, R12, UR39 ;  /* 0x000000270cde7c20 */ /* 0x000fe20008400000 */
[----:B------:R-:W-:Y:S01]  /*87b0*/  LOP3.LUT R0, R0, 0xfffffffb, RZ, 0xc0, !PT ;  /* 0xfffffffb00007812 */ /* 0x000fe200078ec0ff */
[----:B------:R-:W-:Y:S01]  /*87c0*/  VIADD R12, R91, 0x8a ;  /* 0x0000008a5b0c7836 */ /* 0x000fe20000000000 */
[----:B------:R-:W-:Y:S01]  /*87d0*/  ISETP.GT.U32.AND.EX P3, PT, R188, RZ, PT, P3 ;  /* 0x000000ffbc00720c */ /* 0x000fe20003f64130 */
[----:B------:R-:W-:Y:S01]  /*87e0*/  IMAD.IADD R210, R210, 0x1, R228 ;  /* 0x00000001d2d27824 */ /* 0x000fe200078e02e4 */
[----:B------:R-:W-:-:S04]  /*87f0*/  LOP3.LUT R229, R229, 0x3, RZ, 0xc0, !PT ;  /* 0x00000003e5e57812 */ /* 0x000fc800078ec0ff */
[----:B------:R-:W-:Y:S02]  /*8800*/  IADD3 R197, PT, PT, R229, R197, R230 ;  /* 0x000000c5e5c57210 */ /* 0x000fe40007ffe0e6 */
[----:B------:R-:W-:-:S03]  /*8810*/  LOP3.LUT R210, R210, 0x3, RZ, 0xc0, !PT ;  /* 0x00000003d2d27812 */ /* 0x000fc600078ec0ff */
[----:B------:R-:W-:Y:S01]  /*8820*/  IMAD.SHL.U32 R197, R197, 0x100, RZ ;  /* 0x00000100c5c57824 */ /* 0x000fe200078e00ff */
[----:B------:R-:W-:Y:S02]  /*8830*/  IADD3 R185, PT, PT, R210, R185, R201 ;  /* 0x000000b9d2b97210 */ /* 0x000fe40007ffe0c9 */
[----:B------:R-:W-:-:S04]  /*8840*/  @P3 LOP3.LUT R0, R0, 0x4, RZ, 0xfc, !PT ;  /* 0x0000000400003812 */ /* 0x000fc800078efcff */
[----:B------:R-:W-:-:S04]  /*8850*/  LOP3.LUT P3, RZ, R0, 0x100, RZ, 0xc0, !PT ;  /* 0x0000010000ff7812 */ /* 0x000fc8000786c0ff */
[----:B------:R-:W-:Y:S02]  /*8860*/  SEL R188, RZ, 0x7fff8, !P3 ;  /* 0x0007fff8ffbc7807 */ /* 0x000fe40005800000 */
[----:B------:R-:W-:Y:S02]  /*8870*/  ISETP.GT.U32.AND P3, PT, R206, R2, PT ;  /* 0x00000002ce00720c */ /* 0x000fe40003f64070 */
[----:B------:R-:W-:Y:S02]  /*8880*/  SEL R206, RZ, 0x1, !P0 ;  /* 0x00000001ffce7807 */ /* 0x000fe40004000000 */
[----:B------:R-:W-:Y:S02]  /*8890*/  ISETP.GT.U32.AND.EX P0, PT, R227, RZ, PT, P3 ;  /* 0x000000ffe300720c */ /* 0x000fe40003f04130 */
[C---:B------:R-:W-:Y:S02]  /*88a0*/  LOP3.LUT P3, RZ, R0.reuse, 0x80, RZ, 0xc0, !PT ;  /* 0x0000008000ff7812 */ /* 0x040fe4000786c0ff */
[----:B------:R-:W-:-:S02]  /*88b0*/  LOP3.LUT R0, R0, 0xfffdffff, RZ, 0xc0, !PT ;  /* 0xfffdffff00007812 */ /* 0x000fc400078ec0ff */
[----:B------:R-:W-:Y:S02]  /*88c0*/  SEL R227, RZ, 0x1fffe, !P3 ;  /* 0x0001fffeffe37807 */ /* 0x000fe40005800000 */
[----:B------:R-:W-:Y:S01]  /*88d0*/  ISETP.GT.U32.AND P3, PT, R211, R2, PT ;  /* 0x00000002d300720c */ /* 0x000fe20003f64070 */
[----:B------:R-:W-:Y:S02]  /*88e0*/  VIADD R211, R91, 0x89 ;  /* 0x000000895bd37836 */ /* 0x000fe40000000000 */
[----:B------:R-:W-:Y:S01]  /*88f0*/  IMAD.IADD R206, R206, 0x1, R227 ;  /* 0x00000001cece7824 */ /* 0x000fe200078e02e3 */
[----:B------:R-:W-:Y:S02]  /*8900*/  ISETP.GT.U32.AND.EX P3, PT, R199, RZ, PT, P3 ;  /* 0x000000ffc700720c */ /* 0x000fe40003f64130 */
[----:B------:R-:W-:-:S04]  /*8910*/  @P0 LOP3.LUT R0, R0, 0x20000, RZ, 0xfc, !PT ;  /* 0x0002000000000812 */ /* 0x000fc800078efcff */
[C---:B------:R-:W-:Y:S02]  /*8920*/  LOP3.LUT P6, RZ, R0.reuse, 0x100000, RZ, 0xc0, !PT ;  /* 0x0010000000ff7812 */ /* 0x040fe400078cc0ff */
[----:B------:R-:W-:Y:S02]  /*8930*/  LOP3.LUT P0, RZ, R0, 0x8, RZ, 0xc0, !PT ;  /* 0x0000000800ff7812 */ /* 0x000fe4000780c0ff */
[----:B------:R-:W-:Y:S02]  /*8940*/  SEL R199, RZ, 0x7fff8, !P6 ;  /* 0x0007fff8ffc77807 */ /* 0x000fe40007000000 */
[----:B------:R-:W-:Y:S02]  /*8950*/  ISETP.GT.U32.AND P6, PT, R4, R2, PT ;  /* 0x000000020400720c */ /* 0x000fe40003fc4070 */
[----:B------:R-:W-:Y:S02]  /*8960*/  SEL R4, RZ, 0x1, !P1 ;  /* 0x00000001ff047807 */ /* 0x000fe40004800000 */
[----:B------:R-:W-:-:S02]  /*8970*/  LOP3.LUT P1, RZ, R0, 0x80000, RZ, 0xc0, !PT ;  /* 0x0008000000ff7812 */ /* 0x000fc4000782c0ff */
[----:B------:R-:W-:Y:S02]  /*8980*/  ISETP.GT.U32.AND.EX P6, PT, R5, RZ, PT, P6 ;  /* 0x000000ff0500720c */ /* 0x000fe40003fc4160 */
[----:B------:R-:W-:Y:S02]  /*8990*/  SEL R5, RZ, 0x1fffe, !P1 ;  /* 0x0001fffeff057807 */ /* 0x000fe40004800000 */
[----:B------:R-:W-:Y:S02]  /*89a0*/  ISETP.GT.U32.AND P1, PT, R207, R2, PT ;  /* 0x00000002cf00720c */ /* 0x000fe40003f24070 */
[----:B------:R-:W-:Y:S01]  /*89b0*/  SEL R207, RZ, 0x4, !P4 ;  /* 0x00000004ffcf7807 */ /* 0x000fe20006000000 */
[----:B------:R-:W-:Y:S01]  /*89c0*/  IMAD.IADD R4, R4, 0x1, R5 ;  /* 0x0000000104047824 */ /* 0x000fe200078e0205 */
[----:B------:R-:W-:Y:S02]  /*89d0*/  LOP3.LUT P4, RZ, R0, 0x40000, RZ, 0xc0, !PT ;  /* 0x0004000000ff7812 */ /* 0x000fe4000788c0ff */
[----:B------:R-:W-:-:S02]  /*89e0*/  ISETP.GT.U32.AND.EX P1, PT, R191, RZ, PT, P1 ;  /* 0x000000ffbf00720c */ /* 0x000fc40003f24110 */
[----:B------:R-:W-:Y:S02]  /*89f0*/  SEL R191, RZ, 0x7fff8, !P4 ;  /* 0x0007fff8ffbf7807 */ /* 0x000fe40006000000 */
[-C--:B------:R-:W-:Y:S02]  /*8a00*/  ISETP.GT.U32.AND P4, PT, R6, R2.reuse, PT ;  /* 0x000000020600720c */ /* 0x080fe40003f84070 */
[----:B------:R-:W-:Y:S02]  /*8a10*/  SEL R6, RZ, 0x1, !P5 ;  /* 0x00000001ff067807 */ /* 0x000fe40006800000 */
[----:B------:R-:W-:Y:S02]  /*8a20*/  ISETP.GT.U32.AND.EX P4, PT, R232, RZ, PT, P4 ;  /* 0x000000ffe800720c */ /* 0x000fe40003f84140 */
[----:B------:R-:W-:Y:S02]  /*8a30*/  SEL R232, RZ, 0x1fffe, !P2 ;  /* 0x0001fffeffe87807 */ /* 0x000fe40005000000 */
[----:B------:R-:W-:-:S02]  /*8a40*/  ISETP.GT.U32.AND P2, PT, R187, R2, PT ;  /* 0x00000002bb00720c */ /* 0x000fc40003f44070 */
[----:B------:R-:W-:Y:S01]  /*8a50*/  LOP3.LUT P5, RZ, R0, 0x4, RZ, 0xc0, !PT ;  /* 0x0000000400ff7812 */ /* 0x000fe200078ac0ff */
[----:B------:R-:W-:Y:S01]  /*8a60*/  IMAD.IADD R6, R6, 0x1, R232 ;  /* 0x0000000106067824 */ /* 0x000fe200078e02e8 */
[----:B------:R-:W-:Y:S02]  /*8a70*/  ISETP.GT.U32.AND.EX P2, PT, R184, RZ, PT, P2 ;  /* 0x000000ffb800720c */ /* 0x000fe40003f44120 */
[----:B------:R-:W-:Y:S02]  /*8a80*/  SEL R184, RZ, 0x7fff8, !P5 ;  /* 0x0007fff8ffb87807 */ /* 0x000fe40006800000 */
[----:B------:R-:W-:Y:S02]  /*8a90*/  ISETP.GT.U32.AND P5, PT, R198, R2, PT ;  /* 0x00000002c600720c */ /* 0x000fe40003fa4070 */
[----:B------:R-:W-:Y:S02]  /*8aa0*/  SEL R187, RZ, 0x4, !P0 ;  /* 0x00000004ffbb7807 */ /* 0x000fe40004000000 */
[----:B------:R-:W-:-:S02]  /*8ab0*/  ISETP.GT.U32.AND.EX P5, PT, R226, RZ, PT, P5 ;  /* 0x000000ffe200720c */ /* 0x000fc40003fa4150 */
[----:B------:R-:W-:Y:S02]  /*8ac0*/  SEL R226, RZ, 0x1fffe, !P3 ;  /* 0x0001fffeffe27807 */ /* 0x000fe40005800000 */
[-C--:B------:R-:W-:Y:S02]  /*8ad0*/  ISETP.GT.U32.AND P3, PT, R233, R2.reuse, PT ;  /* 0x00000002e900720c */ /* 0x080fe40003f64070 */
[----:B------:R-:W-:Y:S02]  /*8ae0*/  SEL R233, RZ, 0x4, !P6 ;  /* 0x00000004ffe97807 */ /* 0x000fe40007000000 */
[-C--:B------:R-:W-:Y:S02]  /*8af0*/  ISETP.GT.U32.AND P6, PT, R194, R2.reuse, PT ;  /* 0x00000002c200720c */ /* 0x080fe40003fc4070 */
[----:B------:R-:W-:Y:S02]  /*8b00*/  SEL R194, RZ, 0x7fff8, !P1 ;  /* 0x0007fff8ffc27807 */ /* 0x000fe40004800000 */
[----:B------:R-:W-:-:S02]  /*8b10*/  ISETP.GT.U32.AND P1, PT, R202, R2, PT ;  /* 0x00000002ca00720c */ /* 0x000fc40003f24070 */
[----:B------:R-:W-:Y:S02]  /*8b20*/  ISETP.GT.U32.AND.EX P3, PT, R8, RZ, PT, P3 ;  /* 0x000000ff0800720c */ /* 0x000fe40003f64130 */
[----:B------:R-:W-:Y:S01]  /*8b30*/  ISETP.GT.U32.AND.EX P6, PT, R200, RZ, PT, P6 ;  /* 0x000000ffc800720c */ /* 0x000fe20003fc4160 */
[----:B------:R-:W-:Y:S01]  /*8b40*/  VIADD R200, R91, 0x88 ;  /* 0x000000885bc87836 */ /* 0x000fe20000000000 */
[----:B------:R-:W-:Y:S02]  /*8b50*/  SEL R202, RZ, 0x1fffe, !P4 ;  /* 0x0001fffeffca7807 */ /* 0x000fe40006000000 */
[----:B------:R-:W-:Y:S02]  /*8b60*/  ISETP.GT.U32.AND P4, PT, R196, R2, PT ;  /* 0x00000002c400720c */ /* 0x000fe40003f84070 */
[----:B------:R-:W-:Y:S02]  /*8b70*/  SEL R196, RZ, 0x4, !P2 ;  /* 0x00000004ffc47807 */ /* 0x000fe40005000000 */
[----:B------:R-:W-:-:S02]  /*8b80*/  ISETP.GT.U32.AND.EX P1, PT, R225, RZ, PT, P1 ;  /* 0x000000ffe100720c */ /* 0x000fc40003f24110 */
[----:B------:R-:W-:Y:S02]  /*8b90*/  SEL R5, RZ, 0x1, !P3 ;  /* 0x00000001ff057807 */ /* 0x000fe40005800000 */
[-C--:B------:R-:W-:Y:S02]  /*8ba0*/  ISETP.GT.U32.AND P2, PT, R186, R2.reuse, PT ;  /* 0x00000002ba00720c */ /* 0x080fe40003f44070 */
[----:B------:R-:W-:Y:S01]  /*8bb0*/  SEL R186, RZ, 0x7fff8, !P5 ;  /* 0x0007fff8ffba7807 */ /* 0x000fe20006800000 */
[----:B------:R-:W-:Y:S01]  /*8bc0*/  IMAD.IADD R202, R5, 0x1, R202 ;  /* 0x0000000105ca7824 */ /* 0x000fe200078e02ca */
[----:B------:R-:W-:Y:S02]  /*8bd0*/  ISETP.GT.U32.AND P5, PT, R200, R2, PT ;  /* 0x00000002c800720c */ /* 0x000fe40003fa4070 */
[----:B------:R-:W-:Y:S02]  /*8be0*/  SEL R200, RZ, 0x1, !P6 ;  /* 0x00000001ffc87807 */ /* 0x000fe40007000000 */
[----:B------:R-:W-:-:S02]  /*8bf0*/  SEL R225, RZ, 0x1fffe, !P1 ;  /* 0x0001fffeffe17807 */ /* 0x000fc40004800000 */
[----:B------:R-:W-:Y:S02]  /*8c00*/  LOP3.LUT P0, RZ, R0, 0x20000, RZ, 0xc0, !PT ;  /* 0x0002000000ff7812 */ /* 0x000fe4000780c0ff */
[----:B------:R-:W-:Y:S01]  /*8c10*/  LOP3.LUT R6, R6, 0x3, RZ, 0xc0, !PT ;  /* 0x0000000306067812 */ /* 0x000fe200078ec0ff */
[----:B------:R-:W-:Y:S01]  /*8c20*/  IMAD.IADD R200, R200, 0x1, R225 ;  /* 0x00000001c8c87824 */ /* 0x000fe200078e02e1 */
[----:B------:R-:W-:Y:S02]  /*8c30*/  SEL R198, RZ, 0x1, !P0 ;  /* 0x00000001ffc67807 */ /* 0x000fe40004000000 */
[----:B------:R-:W-:Y:S02]  /*8c40*/  LOP3.LUT R202, R202, 0x3, RZ, 0xc0, !PT ;  /* 0x00000003caca7812 */ /* 0x000fe400078ec0ff */
[----:B------:R-:W-:Y:S01]  /*8c50*/  LOP3.LUT R4, R4, 0x3, RZ, 0xc0, !PT ;  /* 0x0000000304047812 */ /* 0x000fe200078ec0ff */
[----:B------:R-:W-:Y:S01]  /*8c60*/  IMAD.IADD R198, R198, 0x1, R226 ;  /* 0x00000001c6c67824 */ /* 0x000fe200078e02e2 */
[----:B------:R-:W-:-:S02]  /*8c70*/  LOP3.LUT R7, R200, 0x3, RZ, 0xc0, !PT ;  /* 0x00000003c8077812 */ /* 0x000fc400078ec0ff */
[----:B------:R-:W-:Y:S02]  /*8c80*/  IADD3 R6, PT, PT, R6, R191, R207 ;  /* 0x000000bf06067210 */ /* 0x000fe40007ffe0cf */
[----:B------:R-:W-:Y:S02]  /*8c90*/  IADD3 R194, PT, PT, R202, R194, R233 ;  /* 0x000000c2cac27210 */ /* 0x000fe40007ffe0e9 */
[----:B------:R-:W-:Y:S02]  /*8ca0*/  LOP3.LUT R5, R206, 0x3, RZ, 0xc0, !PT ;  /* 0x00000003ce057812 */ /* 0x000fe400078ec0ff */
[----:B------:R-:W-:Y:S01]  /*8cb0*/  IADD3 R199, PT, PT, R4, R199, R235 ;  /* 0x000000c704c77210 */ /* 0x000fe20007ffe0eb */
[----:B------:R-:W-:Y:S01]  /*8cc0*/  IMAD.SHL.U32 R4, R6, 0x100, RZ ;  /* 0x0000010006047824 */ /* 0x000fe200078e00ff */
[----:B------:R-:W-:Y:S02]  /*8cd0*/  IADD3 R7, PT, PT, R7, R186, R196 ;  /* 0x000000ba07077210 */ /* 0x000fe40007ffe0c4 */
[----:B------:R-:W-:-:S02]  /*8ce0*/  LOP3.LUT R194, R194, 0xf, RZ, 0xc0, !PT ;  /* 0x0000000fc2c27812 */ /* 0x000fc400078ec0ff */
[----:B------:R-:W-:Y:S02]  /*8cf0*/  ISETP.GT.U32.AND.EX P5, PT, R203, RZ, PT, P5 ;  /* 0x000000ffcb00720c */ /* 0x000fe40003fa4150 */
[----:B------:R-:W-:Y:S01]  /*8d00*/  LOP3.LUT R198, R198, 0x3, RZ, 0xc0, !PT ;  /* 0x00000003c6c67812 */ /* 0x000fe200078ec0ff */
[----:B------:R-:W-:Y:S01]  /*8d10*/  IMAD R7, R7, 0x10, R194 ;  /* 0x0000001007077824 */ /* 0x000fe200078e02c2 */
[----:B------:R-:W-:Y:S01]  /*8d20*/  ISETP.GT.U32.AND P1, PT, R12, R2, PT ;  /* 0x000000020c00720c */ /* 0x000fe20003f24070 */
[----:B------:R-:W-:Y:S01]  /*8d30*/  FMUL R12, R33, UR39 ;  /* 0x00000027210c7c20 */ /* 0x000fe20008400000 */
[----:B------:R-:W-:Y:S02]  /*8d40*/  IADD3 R5, PT, PT, R5, R188, R234 ;  /* 0x000000bc05057210 */ /* 0x000fe40007ffe0ea */
[----:B------:R-:W-:Y:S02]  /*8d50*/  FSEL R222, R222, -INF , !P5 ;  /* 0xff800000dede7808 */ /* 0x000fe40006800000 */
[----:B------:R-:W-:-:S02]  /*8d60*/  IADD3 R187, PT, PT, R198, R184, R187 ;  /* 0x000000b8c6bb7210 */ /* 0x000fc40007ffe0bb */
[----:B------:R-:W-:Y:S02]  /*8d70*/  LOP3.LUT R4, R4, 0xf00, RZ, 0xe2, !PT ;  /* 0x00000f0004047812 */ /* 0x000fe400078ee2ff */
[-C--:B------:R-:W-:Y:S01]  /*8d80*/  ISETP.GT.U32.AND P5, PT, R13, R2.reuse, PT ;  /* 0x000000020d00720c */ /* 0x080fe20003fa4070 */
[----:B------:R-:W-:Y:S01]  /*8d90*/  VIADD R13, R91, 0x8d ;  /* 0x0000008d5b0d7836 */ /* 0x000fe20000000000 */
[----:B------:R-:W-:Y:S01]  /*8da0*/  ISETP.GT.U32.AND.EX P1, PT, R182, RZ, PT, P1 ;  /* 0x000000ffb600720c */ /* 0x000fe20003f24110 */
[----:B------:R-:W-:Y:S01]  /*8db0*/  IMAD R187, R187, 0x1000, R4 ;  /* 0x00001000bbbb7824 */ /* 0x000fe200078e0204 */
[----:B------:R-:W-:Y:S02]  /*8dc0*/  LOP3.LUT R6, R5, 0xf, RZ, 0xc0, !PT ;  /* 0x0000000f05067812 */ /* 0x000fe400078ec0ff */
[----:B------:R-:W-:Y:S02]  /*8dd0*/  LOP3.LUT R5, R149, 0xf00, RZ, 0xe2, !PT ;  /* 0x00000f0095057812 */ /* 0x000fe400078ee2ff */
[----:B------:R-:W-:Y:S01]  /*8de0*/  LOP3.LUT R8, R7, 0xff, RZ, 0xc0, !PT ;  /* 0x000000ff07087812 */ /* 0x000fe200078ec0ff */
[----:B------:R-:W-:Y:S01]  /*8df0*/  IMAD R6, R199, 0x10, R6 ;  /* 0x00000010c7067824 */ /* 0x000fe200078e0206 */
[----:B------:R-:W-:Y:S01]  /*8e00*/  FSEL R212, R14, -INF , !P1 ;  /* 0xff8000000ed47808 */ /* 0x000fe20004800000 */
[----:B------:R-:W-:Y:S01]  /*8e10*/  IMAD R150, R150, 0x1000, R5 ;  /* 0x0000100096967824 */ /* 0x000fe200078e0205 */
[-C--:B------:R-:W-:Y:S01]  /*8e20*/  ISETP.GT.U32.AND P1, PT, R13, R2.reuse, PT ;  /* 0x000000020d00720c */ /* 0x080fe20003f24070 */
[----:B------:R-:W-:Y:S01]  /*8e30*/  VIADD R13, R91, 0x8c ;  /* 0x0000008c5b0d7836 */ /* 0x000fe20000000000 */
[----:B------:R-:W-:Y:S01]  /*8e40*/  ISETP.GT.U32.AND.EX P5, PT, R155, RZ, PT, P5 ;  /* 0x000000ff9b00720c */ /* 0x000fe20003fa4150 */
[----:B------:R-:W-:Y:S01]  /*8e50*/  IMAD.IADD R5, R187, 0x1, R8 ;  /* 0x00000001bb057824 */ /* 0x000fe200078e0208 */
[-C--:B------:R-:W-:Y:S01]  /*8e60*/  ISETP.GT.U32.AND P6, PT, R211, R2.reuse, PT ;  /* 0x00000002d300720c */ /* 0x080fe20003fc4070 */
[----:B------:R-:W-:Y:S01]  /*8e70*/  FMUL R8, R28, UR39 ;  /* 0x000000271c087c20 */ /* 0x000fe20008400000 */
[----:B------:R-:W-:Y:S01]  /*8e80*/  FSEL R211, R15, -INF , !P5 ;  /* 0xff8000000fd37808 */ /* 0x000fe20006800000 */
[----:B------:R-:W-:Y:S01]  /*8e90*/  FMUL R15, R38, UR39 ;  /* 0x00000027260f7c20 */ /* 0x000fe20008400000 */
[----:B------:R-:W-:Y:S01]  /*8ea0*/  ISETP.GT.U32.AND P5, PT, R13, R2, PT ;  /* 0x000000020d00720c */ /* 0x000fe20003fa4070 */
[----:B------:R-:W-:Y:S01]  /*8eb0*/  FMUL R28, R49, UR39 ;  /* 0x00000027311c7c20 */ /* 0x000fe20008400000 */
[----:B------:R-:W-:-:S02]  /*8ec0*/  LOP3.LUT R5, R5, 0xffff, RZ, 0xc0, !PT ;  /* 0x0000ffff05057812 */ /* 0x000fc400078ec0ff */
[----:B------:R-:W-:Y:S02]  /*8ed0*/  LOP3.LUT R9, R6, 0xff, RZ, 0xc0, !PT ;  /* 0x000000ff06097812 */ /* 0x000fe400078ec0ff */
[----:B------:R-:W-:Y:S02]  /*8ee0*/  ISETP.GT.U32.AND.EX P5, PT, R148, RZ, PT, P5 ;  /* 0x000000ff9400720c */ /* 0x000fe40003fa4150 */
[----:B------:R-:W-:Y:S02]  /*8ef0*/  SHF.R.U32.HI R6, RZ, 0x1, R5 ;  /* 0x00000001ff067819 */ /* 0x000fe40000011605 */
[----:B------:R-:W-:Y:S02]  /*8f00*/  LOP3.LUT R4, R197, 0xf00, RZ, 0xe2, !PT ;  /* 0x00000f00c5047812 */ /* 0x000fe400078ee2ff */
[----:B------:R-:W-:Y:S02]  /*8f10*/  FSEL R210, R16, -INF , !P5 ;  /* 0xff80000010d27808 */ /* 0x000fe40006800000 */
[----:B------:R-:W-:Y:S01]  /*8f20*/  ISETP.GT.U32.AND.EX P2, PT, R153, RZ, PT, P2 ;  /* 0x000000ff9900720c */ /* 0x000fe20003f44120 */
[----:B------:R-:W-:Y:S01]  /*8f30*/  IMAD R4, R185, 0x1000, R4 ;  /* 0x00001000b9047824 */ /* 0x000fe200078e0204 */
[----:B------:R-:W-:-:S02]  /*8f40*/  LOP3.LUT P5, RZ, R6, 0x1, RZ, 0xc0, !PT ;  /* 0x0000000106ff7812 */ /* 0x000fc400078ac0ff */
[----:B------:R-:W-:Y:S01]  /*8f50*/  SHF.R.U32.HI R6, RZ, 0xf, R5 ;  /* 0x0000000fff067819 */ /* 0x000fe20000011605 */
[----:B------:R-:W-:Y:S01]  /*8f60*/  IMAD.IADD R4, R4, 0x1, R9 ;  /* 0x0000000104047824 */ /* 0x000fe200078e0209 */
[----:B------:R-:W-:Y:S01]  /*8f70*/  LOP3.LUT R7, R10, 0xff, RZ, 0xc0, !PT ;  /* 0x000000ff0a077812 */ /* 0x000fe200078ec0ff */
[----:B------:R-:W-:Y:S01]  /*8f80*/  FMUL R9, R27, UR39 ;  /* 0x000000271b097c20 */ /* 0x000fe20008400000 */
[----:B------:R-:W-:Y:S01]  /*8f90*/  FSEL R206, R18, -INF , !P2 ;  /* 0xff80000012ce7808 */ /* 0x000fe20005000000 */
[----:B------:R-:W-:Y:S01]  /*8fa0*/  FMUL R18, R41, UR39 ;  /* 0x0000002729127c20 */ /* 0x000fe20008400000 */
[----:B------:R-:W-:Y:S01]  /*8fb0*/  LOP3.LUT P2, RZ, R6, 0x1, RZ, 0xc0, !PT ;  /* 0x0000000106ff7812 */ /* 0x000fe2000784c0ff */
[----:B------:R-:W-:Y:S01]  /*8fc0*/  IMAD.IADD R7, R150, 0x1, R7 ;  /* 0x0000000196077824 */ /* 0x000fe200078e0207 */
[----:B------:R-:W-:Y:S02]  /*8fd0*/  SHF.R.U32.HI R6, RZ, 0xe, R5 ;  /* 0x0000000eff067819 */ /* 0x000fe40000011605 */
[----:B------:R-:W-:-:S02]  /*8fe0*/  FSEL R202, R20, -INF , !P2 ;  /* 0xff80000014ca7808 */ /* 0x000fc40005000000 */
[----:B------:R-:W-:Y:S02]  /*8ff0*/  LOP3.LUT P2, RZ, R6, 0x1, RZ, 0xc0, !PT ;  /* 0x0000000106ff7812 */ /* 0x000fe4000784c0ff */
[--C-:B------:R-:W-:Y:S02]  /*9000*/  SHF.R.U32.HI R6, RZ, 0xc, R5.reuse ;  /* 0x0000000cff067819 */ /* 0x100fe40000011605 */
[----:B------:R-:W-:Y:S02]  /*9010*/  ISETP.GT.U32.AND.EX P1, PT, R152, RZ, PT, P1 ;  /* 0x000000ff9800720c */ /* 0x000fe40003f24110 */
[----:B------:R-:W-:Y:S02]  /*9020*/  PRMT R148, R7, 0x5410, R4 ;  /* 0x0000541007947816 */ /* 0x000fe40000000004 */
[----:B------:R-:W-:Y:S02]  /*9030*/  SHF.R.U32.HI R4, RZ, 0x2, R5 ;  /* 0x00000002ff047819 */ /* 0x000fe40000011605 */
[----:B------:R-:W-:Y:S01]  /*9040*/  FSEL R201, R21, -INF , !P2 ;  /* 0xff80000015c97808 */ /* 0x000fe20005000000 */
[----:B------:R-:W-:Y:S01]  /*9050*/  FMUL R21, R42, UR39 ;  /* 0x000000272a157c20 */ /* 0x000fe20008400000 */
[----:B------:R-:W-:-:S02]  /*9060*/  LOP3.LUT P2, RZ, R6, 0x1, RZ, 0xc0, !PT ;  /* 0x0000000106ff7812 */ /* 0x000fc4000784c0ff */
[--C-:B------:R-:W-:Y:S02]  /*9070*/  SHF.R.U32.HI R6, RZ, 0xb, R5.reuse ;  /* 0x0000000bff067819 */ /* 0x100fe40000011605 */
[----:B------:R-:W-:Y:S02]  /*9080*/  FSEL R207, R17, -INF , !P1 ;  /* 0xff80000011cf7808 */ /* 0x000fe40004800000 */
[----:B------:R-:W-:Y:S02]  /*9090*/  ISETP.GT.U32.AND.EX P4, PT, R154, RZ, PT, P4 ;  /* 0x000000ff9a00720c */ /* 0x000fe40003f84140 */
[----:B------:R-:W-:Y:S02]  /*90a0*/  LOP3.LUT P1, RZ, R4, 0x1, RZ, 0xc0, !PT ;  /* 0x0000000104ff7812 */ /* 0x000fe4000782c0ff */
[----:B------:R-:W-:Y:S02]  /*90b0*/  SHF.R.U32.HI R4, RZ, 0xd, R5 ;  /* 0x0000000dff047819 */ /* 0x000fe40000011605 */
[----:B------:R-:W-:-:S02]  /*90c0*/  FSEL R197, R23, -INF , !P2 ;  /* 0xff80000017c57808 */ /* 0x000fc40005000000 */
[----:B------:R-:W-:Y:S02]  /*90d0*/  LOP3.LUT P2, RZ, R6, 0x1, RZ, 0xc0, !PT ;  /* 0x0000000106ff7812 */ /* 0x000fe4000784c0ff */
[--C-:B------:R-:W-:Y:S02]  /*90e0*/  SHF.R.U32.HI R6, RZ, 0x9, R5.reuse ;  /* 0x00000009ff067819 */ /* 0x100fe40000011605 */
[----:B------:R-:W-:Y:S02]  /*90f0*/  FSEL R203, R19, -INF , !P4 ;  /* 0xff80000013cb7808 */ /* 0x000fe40006000000 */
        /* <DEDUP_REMOVED lines=8> */
[----:B------:R-:W-:Y:S01]  /*9180*/  FSEL R152, R26, -INF , !P2 ;  /* 0xff8000001a987808 */ /* 0x000fe20005000000 */
[----:B------:R-:W-:Y:S01]  /*9190*/  FMUL R26, R46, UR39 ;  /* 0x000000272e1a7c20 */ /* 0x000fe20008400000 */
[----:B------:R-:W-:-:S02]  /*91a0*/  LOP3.LUT P2, RZ, R6, 0x1, RZ, 0xc0, !PT ;  /* 0x0000000106ff7812 */ /* 0x000fc4000784c0ff */
[--C-:B------:R-:W-:Y:S02]  /*91b0*/  SHF.R.U32.HI R7, RZ, 0x6, R5.reuse ;  /* 0x00000006ff077819 */ /* 0x100fe40000011605 */
[----:B------:R-:W-:Y:S02]  /*91c0*/  FSEL R153, R25, -INF , !P4 ;  /* 0xff80000019997808 */ /* 0x000fe40006000000 */
[----:B------:R-:W-:Y:S01]  /*91d0*/  LOP3.LUT P4, RZ, R4, 0x1, RZ, 0xc0, !PT ;  /* 0x0000000104ff7812 */ /* 0x000fe2000788c0ff */
[----:B------:R-:W-:Y:S01]  /*91e0*/  FMUL R4, R29, UR39 ;  /* 0x000000271d047c20 */ /* 0x000fe20008400000 */
[----:B------:R-:W-:Y:S01]  /*91f0*/  FSEL R9, R9, -INF , !P2 ;  /* 0xff80000009097808 */ /* 0x000fe20005000000 */
[----:B------:R-:W-:Y:S01]  /*9200*/  FMUL R29, R48, UR39 ;  /* 0x00000027301d7c20 */ /* 0x000fe20008400000 */
[----:B------:R-:W-:Y:S02]  /*9210*/  LOP3.LUT P2, RZ, R7, 0x1, RZ, 0xc0, !PT ;  /* 0x0000000107ff7812 */ /* 0x000fe4000784c0ff */
[----:B------:R-:W-:-:S02]  /*9220*/  SHF.R.U32.HI R7, RZ, 0x5, R5 ;  /* 0x00000005ff077819 */ /* 0x000fc40000011605 */
[----:B------:R-:W-:Y:S02]  /*9230*/  FSEL R4, R4, -INF , !P2 ;  /* 0xff80000004047808 */ /* 0x000fe40005000000 */
[----:B------:R-:W-:Y:S01]  /*9240*/  LOP3.LUT P2, RZ, R7, 0x1, RZ, 0xc0, !PT ;  /* 0x0000000107ff7812 */ /* 0x000fe2000784c0ff */
[----:B------:R-:W-:Y:S01]  /*9250*/  FMUL R7, R30, UR39 ;  /* 0x000000271e077c20 */ /* 0x000fe20008400000 */
[--C-:B------:R-:W-:Y:S02]  /*9260*/  SHF.R.U32.HI R6, RZ, 0x4, R5.reuse ;  /* 0x00000004ff067819 */ /* 0x100fe40000011605 */
[----:B------:R-:W-:Y:S02]  /*9270*/  SHF.R.U32.HI R5, RZ, 0x3, R5 ;  /* 0x00000003ff057819 */ /* 0x000fe40000011605 */
[----:B------:R-:W-:Y:S02]  /*9280*/  FSEL R7, R7, -INF , !P2 ;  /* 0xff80000007077808 */ /* 0x000fe40005000000 */
[----:B------:R-:W-:-:S02]  /*9290*/  LOP3.LUT P2, RZ, R5, 0x1, RZ, 0xc0, !PT ;  /* 0x0000000105ff7812 */ /* 0x000fc4000784c0ff */
[C---:B------:R-:W-:Y:S02]  /*92a0*/  SHF.R.U64 R10, R148.reuse, 0x1e, RZ ;  /* 0x0000001e940a7819 */ /* 0x040fe400000012ff */
[----:B------:R-:W-:Y:S02]  /*92b0*/  SHF.R.U64 R13, R148, 0x1d, RZ ;  /* 0x0000001d940d7819 */ /* 0x000fe400000012ff */
[----:B------:R-:W-:Y:S02]  /*92c0*/  FSEL R5, R32, -INF , !P2 ;  /* 0xff80000020057808 */ /* 0x000fe40005000000 */
[----:B------:R-:W-:Y:S01]  /*92d0*/  LOP3.LUT P2, RZ, R10, 0x1, RZ, 0xc0, !PT ;  /* 0x000000010aff7812 */ /* 0x000fe2000784c0ff */
[----:B------:R-:W-:Y:S01]  /*92e0*/  FMUL R10, R35, UR39 ;  /* 0x00000027230a7c20 */ /* 0x000fe20008400000 */
[----:B------:R-:W-:Y:S01]  /*92f0*/  FSEL R8, R8, -INF , !P4 ;  /* 0xff80000008087808 */ /* 0x000fe20006000000 */
[----:B------:R-:W-:Y:S01]  /*9300*/  FMUL R35, R50, UR39 ;  /* 0x0000002732237c20 */ /* 0x000fe20008400000 */
[----:B------:R-:W-:-:S02]  /*9310*/  FSEL R12, R12, -INF , !P1 ;  /* 0xff8000000c0c7808 */ /* 0x000fc40004800000 */
[----:B------:R-:W-:Y:S01]  /*9320*/  LOP3.LUT P4, RZ, R6, 0x1, RZ, 0xc0, !PT ;  /* 0x0000000106ff7812 */ /* 0x000fe2000788c0ff */
[----:B------:R-:W-:Y:S01]  /*9330*/  FMUL R6, R31, UR39 ;  /* 0x000000271f067c20 */ /* 0x000fe20008400000 */
[----:B------:R-:W-:Y:S01]  /*9340*/  LOP3.LUT P1, RZ, R13, 0x1, RZ, 0xc0, !PT ;  /* 0x000000010dff7812 */ /* 0x000fe2000782c0ff */
[----:B------:R-:W-:Y:S01]  /*9350*/  IMAD.U32 R31, RZ, RZ, UR25 ;  /* 0x00000019ff1f7e24 */ /* 0x000fe2000f8e00ff */
[C---:B------:R-:W-:Y:S02]  /*9360*/  SHF.R.U64 R13, R148.reuse, 0x1b, RZ ;  /* 0x0000001b940d7819 */ /* 0x040fe400000012ff */
[----:B------:R-:W-:Y:S02]  /*9370*/  SHF.R.U64 R11, R148, 0x1f, RZ ;  /* 0x0000001f940b7819 */ /* 0x000fe400000012ff */
[----:B------:R-:W-:Y:S02]  /*9380*/  FSEL R10, R10, -INF , !P3 ;  /* 0xff8000000a0a7808 */ /* 0x000fe40005800000 */
[----:B------:R-:W-:Y:S01]  /*9390*/  LOP3.LUT P3, RZ, R13, 0x1, RZ, 0xc0, !PT ;  /* 0x000000010dff7812 */ /* 0x000fe2000786c0ff */
[----:B------:R-:W-:Y:S01]  /*93a0*/  FMUL R13, R36, UR39 ;  /* 0x00000027240d7c20 */ /* 0x000fe20008400000 */
[----:B------:R-:W-:-:S02]  /*93b0*/  FSEL R6, R6, -INF , !P4 ;  /* 0xff80000006067808 */ /* 0x000fc40006000000 */
[----:B------:R-:W-:Y:S01]  /*93c0*/  LOP3.LUT P4, RZ, R11, 0x1, RZ, 0xc0, !PT ;  /* 0x000000010bff7812 */ /* 0x000fe2000788c0ff */
[----:B------:R-:W-:Y:S01]  /*93d0*/  FMUL R11, R34, UR39 ;  /* 0x00000027220b7c20 */ /* 0x000fe20008400000 */
[----:B------:R-:W-:Y:S01]  /*93e0*/  SHF.R.U64 R16, R148, 0x1a, RZ ;  /* 0x0000001a94107819 */ /* 0x000fe200000012ff */
[----:B------:R-:W-:Y:S01]  /*93f0*/  FMUL R34, R65, UR39 ;  /* 0x0000002741227c20 */ /* 0x000fe20008400000 */
[----:B------:R-:W-:Y:S02]  /*9400*/  FSEL R13, R13, -INF , !P4 ;  /* 0xff8000000d0d7808 */ /* 0x000fe40006000000 */
[----:B------:R-:W-:Y:S02]  /*9410*/  LOP3.LUT P4, RZ, R16, 0x1, RZ, 0xc0, !PT ;  /* 0x0000000110ff7812 */ /* 0x000fe4000788c0ff */
[C---:B------:R-:W-:Y:S02]  /*9420*/  SHF.R.U64 R16, R148.reuse, 0x18, RZ ;  /* 0x0000001894107819 */ /* 0x040fe400000012ff */
[----:B------:R-:W-:-:S02]  /*9430*/  SHF.R.U64 R14, R148, 0x1c, RZ ;  /* 0x0000001c940e7819 */ /* 0x000fc400000012ff */
[----:B------:R-:W-:Y:S02]  /*9440*/  FSEL R15, R15, -INF , !P1 ;  /* 0xff8000000f0f7808 */ /* 0x000fe40004800000 */
[----:B------:R-:W-:Y:S01]  /*9450*/  LOP3.LUT P1, RZ, R16, 0x1, RZ, 0xc0, !PT ;  /* 0x0000000110ff7812 */ /* 0x000fe2000782c0ff */
[----:B------:R-:W-:Y:S01]  /*9460*/  FMUL R16, R39, UR39 ;  /* 0x0000002727107c20 */ /* 0x000fe20008400000 */
[----:B------:R-:W-:Y:S02]  /*9470*/  FSEL R11, R11, -INF , !P5 ;  /* 0xff8000000b0b7808 */ /* 0x000fe40006800000 */
[----:B------:R-:W-:Y:S01]  /*9480*/  LOP3.LUT P5, RZ, R14, 0x1, RZ, 0xc0, !PT ;  /* 0x000000010eff7812 */ /* 0x000fe200078ac0ff */
[----:B------:R-:W-:Y:S01]  /*9490*/  FMUL R14, R37, UR39 ;  /* 0x00000027250e7c20 */ /* 0x000fe20008400000 */
[----:B------:R-:W-:Y:S01]  /*94a0*/  SHF.R.U64 R19, R148, 0x17, RZ ;  /* 0x0000001794137819 */ /* 0x000fe200000012ff */
[----:B------:R-:W-:Y:S01]  /*94b0*/  IMAD.U32 R37, RZ, RZ, UR25 ;  /* 0x00000019ff257e24 */ /* 0x000fe2000f8e00ff */
[----:B------:R-:W-:-:S02]  /*94c0*/  FSEL R16, R16, -INF , !P5 ;  /* 0xff80000010107808 */ /* 0x000fc40006800000 */
[----:B------:R-:W-:Y:S01]  /*94d0*/  LOP3.LUT P5, RZ, R19, 0x1, RZ, 0xc0, !PT ;  /* 0x0000000113ff7812 */ /* 0x000fe200078ac0ff */
[----:B------:R-:W-:Y:S01]  /*94e0*/  IMAD.WIDE R36, R37, 0x2, R136 ;  /* 0x0000000225247825 */ /* 0x000fe200078e0288 */
[----:B------:R-:W-:Y:S02]  /*94f0*/  SHF.R.U64 R19, R148, 0x15, RZ ;  /* 0x0000001594137819 */ /* 0x000fe400000012ff */
[----:B------:R-:W-:Y:S02]  /*9500*/  FSEL R18, R18, -INF , !P4 ;  /* 0xff80000012127808 */ /* 0x000fe40006000000 */
[----:B------:R-:W-:Y:S02]  /*9510*/  LOP3.LUT P4, RZ, R19, 0x1, RZ, 0xc0, !PT ;  /* 0x0000000113ff7812 */ /* 0x000fe4000788c0ff */
[----:B------:R-:W-:Y:S02]  /*9520*/  FMNMX3 R19, R190, R192, R193, !PT ;  /* 0x000000c0be137276 */ /* 0x000fe400078000c1 */
[----:B------:R-:W-:-:S02]  /*9530*/  SHF.R.U64 R17, R148, 0x19, RZ ;  /* 0x0000001994117819 */ /* 0x000fc400000012ff */
[----:B------:R-:W-:Y:S02]  /*9540*/  FSEL R14, R14, -INF , !P2 ;  /* 0xff8000000e0e7808 */ /* 0x000fe40005000000 */
[----:B------:R-:W-:Y:S02]  /*9550*/  FMNMX3 R19, R19, R195, R224, !PT ;  /* 0x000000c313137276 */ /* 0x000fe400078000e0 */
[----:B------:R-:W-:Y:S01]  /*9560*/  LOP3.LUT P2, RZ, R17, 0x1, RZ, 0xc0, !PT ;  /* 0x0000000111ff7812 */ /* 0x000fe2000784c0ff */
[----:B------:R-:W-:Y:S01]  /*9570*/  FMUL R17, R40, UR39 ;  /* 0x0000002728117c20 */ /* 0x000fe20008400000 */
[----:B------:R-:W-:Y:S02]  /*9580*/  ISETP.GT.U32.AND.EX P6, PT, R183, RZ, PT, P6 ;  /* 0x000000ffb700720c */ /* 0x000fe40003fc4160 */
[----:B------:R-:W-:Y:S02]  /*9590*/  SHF.R.U64 R20, R148, 0x16, RZ ;  /* 0x0000001694147819 */ /* 0x000fe400000012ff */
[----:B------:R-:W-:-:S02]  /*95a0*/  FMNMX3 R19, R19, R213, R216, !PT ;  /* 0x000000d513137276 */ /* 0x000fc400078000d8 */
[----:B------:R-:W-:Y:S02]  /*95b0*/  FSEL R17, R17, -INF , !P3 ;  /* 0xff80000011117808 */ /* 0x000fe40005800000 */
[----:B------:R-:W-:Y:S02]  /*95c0*/  FSEL R223, R223, -INF , !P6 ;  /* 0xff800000dfdf7808 */ /* 0x000fe40007000000 */
[----:B------:R-:W-:Y:S01]  /*95d0*/  LOP3.LUT P3, RZ, R20, 0x1, RZ, 0xc0, !PT ;  /* 0x0000000114ff7812 */ /* 0x000fe2000786c0ff */
[----:B------:R-:W-:Y:S01]  /*95e0*/  FMUL R20, R43, UR39 ;  /* 0x000000272b147c20 */ /* 0x000fe20008400000 */
[----:B------:R-:W-:Y:S02]  /*95f0*/  FMNMX3 R19, R19, R217, R222, !PT ;  /* 0x000000d913137276 */ /* 0x000fe400078000de */
[C---:B------:R-:W-:Y:S02]  /*9600*/  SHF.R.U64 R23, R148.reuse, 0x14, RZ ;  /* 0x0000001494177819 */ /* 0x040fe400000012ff */
[----:B------:R-:W-:-:S02]  /*9610*/  SHF.R.U64 R22, R148, 0x13, RZ ;  /* 0x0000001394167819 */ /* 0x000fc400000012ff */
[----:B------:R-:W-:Y:S02]  /*9620*/  FSEL R21, R21, -INF , !P2 ;  /* 0xff80000015157808 */ /* 0x000fe40005000000 */
[----:B------:R-:W-:Y:S02]  /*9630*/  FMNMX3 R19, R19, R223, R212, !PT ;  /* 0x000000df13137276 */ /* 0x000fe400078000d4 */
[----:B------:R-:W-:Y:S01]  /*9640*/  LOP3.LUT P2, RZ, R23, 0x1, RZ, 0xc0, !PT ;  /* 0x0000000117ff7812 */ /* 0x000fe2000784c0ff */
[----:B------:R-:W-:Y:S01]  /*9650*/  FMUL R23, R44, UR39 ;  /* 0x000000272c177c20 */ /* 0x000fe20008400000 */
[----:B------:R-:W-:Y:S02]  /*9660*/  FSEL R20, R20, -INF , !P1 ;  /* 0xff80000014147808 */ /* 0x000fe40004800000 */
[----:B------:R-:W-:Y:S01]  /*9670*/  LOP3.LUT P1, RZ, R22, 0x1, RZ, 0xc0, !PT ;  /* 0x0000000116ff7812 */ /* 0x000fe2000782c0ff */
[----:B------:R-:W-:Y:S01]  /*9680*/  FMUL R22, R45, UR39 ;  /* 0x000000272d167c20 */ /* 0x000fe20008400000 */
[----:B------:R-:W-:-:S02]  /*9690*/  SHF.R.U64 R25, R148, 0x12, RZ ;  /* 0x0000001294197819 */ /* 0x000fc400000012ff */
[----:B------:R-:W-:Y:S02]  /*96a0*/  FMNMX3 R19, R19, R211, R210, !PT ;  /* 0x000000d313137276 */ /* 0x000fe400078000d2 */
[----:B------:R-:W-:Y:S02]  /*96b0*/  SHF.R.U64 R24, R148, 0x11, RZ ;  /* 0x0000001194187819 */ /* 0x000fe400000012ff */
[----:B------:R-:W-:Y:S02]  /*96c0*/  FSEL R23, R23, -INF , !P5 ;  /* 0xff80000017177808 */ /* 0x000fe40006800000 */
[----:B------:R-:W-:Y:S01]  /*96d0*/  LOP3.LUT P5, RZ, R25, 0x1, RZ, 0xc0, !PT ;  /* 0x0000000119ff7812 */ /* 0x000fe200078ac0ff */
[----:B------:R-:W-:Y:S01]  /*96e0*/  FMUL R25, R47, UR39 ;  /* 0x000000272f197c20 */ /* 0x000fe20008400000 */
[----:B------:R-:W-:Y:S02]  /*96f0*/  FMNMX3 R19, R19, R207, R206, !PT ;  /* 0x000000cf13137276 */ /* 0x000fe400078000ce */
[----:B------:R-:W-:-:S02]  /*9700*/  FSEL R22, R22, -INF , !P3 ;  /* 0xff80000016167808 */ /* 0x000fc40005800000 */
[----:B------:R-:W-:Y:S02]  /*9710*/  LOP3.LUT P3, RZ, R24, 0x1, RZ, 0xc0, !PT ;  /* 0x0000000118ff7812 */ /* 0x000fe4000786c0ff */
[----:B------:R-:W-:Y:S02]  /*9720*/  SHF.R.U64 R24, R148, 0xf, RZ ;  /* 0x0000000f94187819 */ /* 0x000fe400000012ff */
[----:B------:R-:W-:Y:S02]  /*9730*/  FMNMX3 R19, R19, R203, R202, !PT ;  /* 0x000000cb13137276 */ /* 0x000fe400078000ca */
[----:B------:R-:W-:Y:S02]  /*9740*/  FSEL R25, R25, -INF , !P2 ;  /* 0xff80000019197808 */ /* 0x000fe40005000000 */
[----:B------:R-:W-:Y:S02]  /*9750*/  LOP3.LUT P2, RZ, R24, 0x1, RZ, 0xc0, !PT ;  /* 0x0000000118ff7812 */ /* 0x000fe4000784c0ff */
[----:B------:R-:W-:-:S02]  /*9760*/  FMNMX3 R24, R19, R201, R198, !PT ;  /* 0x000000c913187276 */ /* 0x000fc400078000c6 */
[----:B------:R-:W-:Y:S02]  /*9770*/  SHF.R.U64 R27, R148, 0x10, RZ ;  /* 0x00000010941b7819 */ /* 0x000fe400000012ff */
[----:B------:R-:W-:Y:S02]  /*9780*/  FMNMX3 R24, R24, R197, R187, !PT ;  /* 0x000000c518187276 */ /* 0x000fe400078000bb */
[----:B------:R-:W-:Y:S02]  /*9790*/  FSEL R26, R26, -INF , !P4 ;  /* 0xff8000001a1a7808 */ /* 0x000fe40006000000 */
[----:B------:R-:W-:Y:S02]  /*97a0*/  FMNMX3 R24, R24, R153, R152, !PT ;  /* 0x0000009918187276 */ /* 0x000fe40007800098 */
[----:B------:R-:W-:Y:S02]  /*97b0*/  LOP3.LUT P4, RZ, R27, 0x1, RZ, 0xc0, !PT ;  /* 0x000000011bff7812 */ /* 0x000fe4000788c0ff */
[----:B------:R-:W-:-:S02]  /*97c0*/  FMNMX3 R24, R24, R9, R8, !PT ;  /* 0x0000000918187276 */ /* 0x000fc40007800008 */
[----:B------:R-:W-:Y:S02]  /*97d0*/  SHF.R.U64 R30, R148, 0xe, RZ ;  /* 0x0000000e941e7819 */ /* 0x000fe400000012ff */
[----:B------:R-:W-:Y:S02]  /*97e0*/  FMNMX3 R24, R24, R4, R7, !PT ;  /* 0x0000000418187276 */ /* 0x000fe40007800007 */
[----:B------:R-:W-:Y:S02]  /*97f0*/  SHF.R.U64 R27, R148, 0xd, RZ ;  /* 0x0000000d941b7819 */ /* 0x000fe400000012ff */
[----:B------:R-:W-:Y:S02]  /*9800*/  FMNMX3 R24, R24, R6, R5, !PT ;  /* 0x0000000618187276 */ /* 0x000fe40007800005 */
[----:B------:R-:W-:Y:S02]  /*9810*/  SHF.R.U64 R19, R148, 0xb, RZ ;  /* 0x0000000b94137819 */ /* 0x000fe400000012ff */
[----:B------:R-:W-:-:S02]  /*9820*/  FMNMX3 R24, R24, R12, R11, !PT ;  /* 0x0000000c18187276 */ /* 0x000fc4000780000b */
[----:B------:R-:W-:Y:S02]  /*9830*/  FSEL R29, R29, -INF , !P1 ;  /* 0xff8000001d1d7808 */ /* 0x000fe40004800000 */
[----:B------:R-:W-:Y:S02]  /*9840*/  FMNMX3 R24, R24, R10, R13, !PT ;  /* 0x0000000a18187276 */ /* 0x000fe4000780000d */
[----:B------:R-:W-:Y:S02]  /*9850*/  FSEL R28, R28, -INF , !P5 ;  /* 0xff8000001c1c7808 */ /* 0x000fe40006800000 */
[----:B------:R-:W-:Y:S02]  /*9860*/  FSEL R149, R51, -INF , !P4 ;  /* 0xff80000033957808 */ /* 0x000fe40006000000 */
[----:B------:R-:W-:Y:S02]  /*9870*/  FMNMX3 R24, R24, R14, R15, !PT ;  /* 0x0000000e18187276 */ /* 0x000fe4000780000f */
[----:B------:R-:W-:-:S02]  /*9880*/  LOP3.LUT P1, RZ, R30, 0x1, RZ, 0xc0, !PT ;  /* 0x000000011eff7812 */ /* 0x000fc4000782c0ff */
[----:B------:R-:W-:Y:S02]  /*9890*/  LOP3.LUT P5, RZ, R27, 0x1, RZ, 0xc0, !PT ;  /* 0x000000011bff7812 */ /* 0x000fe400078ac0ff */
[----:B------:R-:W-:Y:S02]  /*98a0*/  LOP3.LUT P4, RZ, R19, 0x1, RZ, 0xc0, !PT ;  /* 0x0000000113ff7812 */ /* 0x000fe4000788c0ff */
[C---:B------:R-:W-:Y:S02]  /*98b0*/  SHF.R.U64 R27, R148.reuse, 0xc, RZ ;  /* 0x0000000c941b7819 */ /* 0x040fe400000012ff */
[----:B------:R-:W-:Y:S02]  /*98c0*/  SHF.R.U64 R19, R148, 0x9, RZ ;  /* 0x0000000994137819 */ /* 0x000fe400000012ff */
[----:B------:R-:W-:Y:S02]  /*98d0*/  FMNMX3 R24, R24, R16, R17, !PT ;  /* 0x0000001018187276 */ /* 0x000fe40007800011 */
[----:B------:R-:W-:-:S02]  /*98e0*/  FSEL R35, R35, -INF , !P3 ;  /* 0xff80000023237808 */ /* 0x000fc40005800000 */
[----:B------:R-:W-:Y:S02]  /*98f0*/  FSEL R150, R53, -INF , !P1 ;  /* 0xff80000035967808 */ /* 0x000fe40004800000 */
[----:B------:R-:W-:Y:S02]  /*9900*/  LOP3.LUT P3, RZ, R27, 0x1, RZ, 0xc0, !PT ;  /* 0x000000011bff7812 */ /* 0x000fe4000786c0ff */
[----:B------:R-:W-:Y:S02]  /*9910*/  LOP3.LUT P1, RZ, R19, 0x1, RZ, 0xc0, !PT ;  /* 0x0000000113ff7812 */ /* 0x000fe4000782c0ff */
[----:B------:R-:W-:Y:S02]  /*9920*/  SHF.R.U64 R19, R148, 0x7, RZ ;  /* 0x0000000794137819 */ /* 0x000fe400000012ff */
[----:B------:R-:W-:Y:S02]  /*9930*/  FMNMX3 R24, R24, R18, R21, !PT ;  /* 0x0000001218187276 */ /* 0x000fe40007800015 */
[----:B------:R-:W-:-:S02]  /*9940*/  FSEL R183, R55, -INF , !P3 ;  /* 0xff80000037b77808 */ /* 0x000fc40005800000 */
[----:B------:R-:W-:Y:S02]  /*9950*/  LOP3.LUT P3, RZ, R19, 0x1, RZ, 0xc0, !PT ;  /* 0x0000000113ff7812 */ /* 0x000fe4000786c0ff */
[----:B------:R-:W-:Y:S02]  /*9960*/  FMNMX3 R19, R24, R20, R23, !PT ;  /* 0x0000001418137276 */ /* 0x000fe40007800017 */
[----:B------:R-:W-:Y:S02]  /*9970*/  SHF.R.U64 R27, R148, 0xa, RZ ;  /* 0x0000000a941b7819 */ /* 0x000fe400000012ff */
[----:B------:R-:W-:Y:S02]  /*9980*/  FSEL R151, R52, -INF , !P2 ;  /* 0xff80000034977808 */ /* 0x000fe40005000000 */
[----:B------:R-:W-:Y:S02]  /*9990*/  FMNMX3 R24, R19, R22, R26, !PT ;  /* 0x0000001613187276 */ /* 0x000fe4000780001a */
[----:B------:R-:W-:-:S02]  /*99a0*/  LOP3.LUT P2, RZ, R27, 0x1, RZ, 0xc0, !PT ;  /* 0x000000011bff7812 */ /* 0x000fc4000784c0ff */
[----:B------:R-:W-:Y:S02]  /*99b0*/  SHF.R.U64 R27, R148, 0x8, RZ ;  /* 0x00000008941b7819 */ /* 0x000fe400000012ff */
[----:B------:R-:W-:Y:S02]  /*99c0*/  FMNMX3 R24, R24, R25, R29, !PT ;  /* 0x0000001918187276 */ /* 0x000fe4000780001d */
[----:B------:R-:W-:Y:S02]  /*99d0*/  FSEL R184, R54, -INF , !P5 ;  /* 0xff80000036b87808 */ /* 0x000fe40006800000 */
[----:B------:R-:W-:Y:S02]  /*99e0*/  LOP3.LUT P5, RZ, R27, 0x1, RZ, 0xc0, !PT ;  /* 0x000000011bff7812 */ /* 0x000fe400078ac0ff */
[----:B------:R-:W-:Y:S02]  /*99f0*/  SHF.R.U64 R19, R148, 0x3, RZ ;  /* 0x0000000394137819 */ /* 0x000fe400000012ff */
[----:B------:R-:W-:-:S02]  /*9a00*/  FMNMX3 R24, R24, R28, R35, !PT ;  /* 0x0000001c18187276 */ /* 0x000fc40007800023 */
[----:B------:R-:W-:Y:S02]  /*9a10*/  FSEL R155, R59, -INF , !P5 ;  /* 0xff8000003b9b7808 */ /* 0x000fe40006800000 */
[----:B------:R-:W-:Y:S02]  /*9a20*/  LOP3.LUT P5, RZ, R19, 0x1, RZ, 0xc0, !PT ;  /* 0x0000000113ff7812 */ /* 0x000fe400078ac0ff */
[----:B------:R-:W-:Y:S02]  /*9a30*/  FMNMX3 R19, R24, R149, R151, !PT ;  /* 0x0000009518137276 */ /* 0x000fe40007800097 */
[----:B------:R-:W-:Y:S02]  /*9a40*/  FSEL R185, R56, -INF , !P4 ;  /* 0xff80000038b97808 */ /* 0x000fe40006000000 */
[----:B------:R-:W-:Y:S02]  /*9a50*/  FMNMX3 R24, R19, R150, R184, !PT ;  /* 0x0000009613187276 */ /* 0x000fe400078000b8 */
[----:B------:R-:W-:-:S02]  /*9a60*/  SHF.R.U64 R27, R148, 0x5, RZ ;  /* 0x00000005941b7819 */ /* 0x000fc400000012ff */
[----:B------:R-:W-:Y:S02]  /*9a70*/  SHF.R.U64 R30, R148, 0x6, RZ ;  /* 0x00000006941e7819 */ /* 0x000fe400000012ff */
[----:B------:R-:W-:Y:S02]  /*9a80*/  FSEL R182, R57, -INF , !P2 ;  /* 0xff80000039b67808 */ /* 0x000fe40005000000 */
[----:B------:R-:W-:Y:S02]  /*9a90*/  FSEL R186, R58, -INF , !P1 ;  /* 0xff8000003aba7808 */ /* 0x000fe40004800000 */
[----:B------:R-:W-:Y:S01]  /*9aa0*/  FMNMX3 R19, R24, R183, R185, !PT ;  /* 0x000000b718137276 */ /* 0x000fe200078000b9 */
[----:B------:R-:W-:Y:S01]  /*9ab0*/  FMUL R24, R66, UR39 ;  /* 0x0000002742187c20 */ /* 0x000fe20008400000 */
[----:B------:R-:W-:Y:S02]  /*9ac0*/  LOP3.LUT P2, RZ, R27, 0x1, RZ, 0xc0, !PT ;  /* 0x000000011bff7812 */ /* 0x000fe4000784c0ff */
[----:B------:R-:W-:-:S02]  /*9ad0*/  SHF.R.U64 R27, R148, 0x4, RZ ;  /* 0x00000004941b7819 */ /* 0x000fc400000012ff */
[----:B------:R-:W-:Y:S02]  /*9ae0*/  LOP3.LUT P4, RZ, R30, 0x1, RZ, 0xc0, !PT ;  /* 0x000000011eff7812 */ /* 0x000fe4000788c0ff */
[----:B------:R-:W-:Y:S02]  /*9af0*/  FSEL R188, R60, -INF , !P3 ;  /* 0xff8000003cbc7808 */ /* 0x000fe40005800000 */
[----:B------:R-:W-:Y:S02]  /*9b00*/  FMNMX3 R19, R19, R182, R186, !PT ;  /* 0x000000b613137276 */ /* 0x000fe400078000ba */
[----:B------:R-:W-:Y:S02]  /*9b10*/  LOP3.LUT P1, RZ, R27, 0x1, RZ, 0xc0, !PT ;  /* 0x000000011bff7812 */ /* 0x000fe4000782c0ff */
[C---:B------:R-:W-:Y:S02]  /*9b20*/  SHF.R.U64 R27, R148.reuse, 0x2, RZ ;  /* 0x00000002941b7819 */ /* 0x040fe400000012ff */
[----:B------:R-:W-:-:S02]  /*9b30*/  SHF.R.U64 R148, R148, 0x1, RZ ;  /* 0x0000000194947819 */ /* 0x000fc400000012ff */
[----:B------:R-:W-:Y:S02]  /*9b40*/  FSEL R154, R61, -INF , !P4 ;  /* 0xff8000003d9a7808 */ /* 0x000fe40006000000 */
[----:B------:R-:W-:Y:S02]  /*9b50*/  FSEL R194, R62, -INF , !P2 ;  /* 0xff8000003ec27808 */ /* 0x000fe40005000000 */
[----:B------:R-:W-:Y:S02]  /*9b60*/  FMNMX3 R19, R19, R155, R188, !PT ;  /* 0x0000009b13137276 */ /* 0x000fe400078000bc */
[----:B-1----:R-:W-:Y:S02]  /*9b70*/  LOP3.LUT P6, RZ, R236, 0x7f, RZ, 0xc0, !PT ;  /* 0x0000007fecff7812 */ /* 0x002fe400078cc0ff */
[----:B------:R-:W-:Y:S02]  /*9b80*/  LOP3.LUT P3, RZ, R27, 0x1, RZ, 0xc0, !PT ;  /* 0x000000011bff7812 */ /* 0x000fe4000786c0ff */
[----:B------:R-:W-:-:S02]  /*9b90*/  LOP3.LUT P4, RZ, R148, 0x1, RZ, 0xc0, !PT ;  /* 0x0000000194ff7812 */ /* 0x000fc4000788c0ff */
[----:B------:R-:W-:Y:S02]  /*9ba0*/  FSEL R191, R63, -INF , !P1 ;  /* 0xff8000003fbf7808 */ /* 0x000fe40004800000 */
[----:B------:R-:W-:Y:S02]  /*9bb0*/  FSEL R65, R64, -INF , !P5 ;  /* 0xff80000040417808 */ /* 0x000fe40006800000 */
[----:B------:R-:W-:Y:S01]  /*9bc0*/  FMNMX3 R30, R19, R154, R194, !PT ;  /* 0x0000009a131e7276 */ /* 0x000fe200078000c2 */
[----:B------:R-:W-:Y:S01]  /*9bd0*/  FMUL R19, R67, UR39 ;  /* 0x0000002743137c20 */ /* 0x000fe20008400000 */
[----:B------:R-:W-:Y:S01]  /*9be0*/  LOP3.LUT P0, RZ, R0, 0x10000, RZ, 0xc0, !PT ;  /* 0x0001000000ff7812 */ /* 0x000fe2000780c0ff */
[----:B------:R-:W1:Y:S01]  /*9bf0*/  @!P6 SYNCS.CCTL.IV [UR10+0xa010] ;  /* 0x00a01000ff00e9b1 */ /* 0x000e62000800000a */
[----:B------:R-:W-:Y:S01]  /*9c00*/  FSEL R34, R34, -INF , !P3 ;  /* 0xff80000022227808 */ /* 0x000fe20005800000 */
[----:B------:R-:W-:Y:S01]  /*9c10*/  NOP ;  /* 0x0000000000007918 */ /* 0x000fe20000000000 */
[----:B------:R-:W-:-:S02]  /*9c20*/  FSEL R24, R24, -INF , !P4 ;  /* 0xff80000018187808 */ /* 0x000fc40006000000 */
[----:B------:R-:W-:Y:S02]  /*9c30*/  FMNMX3 R27, R30, R191, R65, !PT ;  /* 0x000000bf1e1b7276 */ /* 0x000fe40007800041 */
[----:B------:R-:W-:Y:S02]  /*9c40*/  FSEL R19, R19, -INF , !P0 ;  /* 0xff80000013137808 */ /* 0x000fe40004000000 */
[----:B------:R-:W-:Y:S01]  /*9c50*/  FMNMX3 R148, R27, R34, R24, !PT ;  /* 0x000000221b947276 */ /* 0x000fe20007800018 */
[----:B------:R-:W-:-:S03]  /*9c60*/  IMAD.U32 R27, R189, -0x80000000, RZ ;  /* 0x80000000bd1b7824 */ /* 0x000fc600078e00ff */
[----:B------:R-:W-:Y:S01]  /*9c70*/  FMNMX3 R148, R148, R19, R93, !PT ;  /* 0x0000001394947276 */ /* 0x000fe2000780005d */
[----:B-1----:R-:W1:Y:S04]  /*9c80*/  SYNCS.PHASECHK.TRANS64.TRYWAIT P0, [UR5], R27 ;  /* 0x0000001bff0075a7 */ /* 0x002e680008001105 */
[--C-:B------:R-:W-:Y:S01]  /*9c90*/  FADD R190, R190, -R148.reuse ;  /* 0x80000094bebe7221 */ /* 0x100fe20000000000 */
[--C-:B------:R-:W-:Y:S01]  /*9ca0*/  FADD R193, R193, -R148.reuse ;  /* 0x80000094c1c17221 */ /* 0x100fe20000000000 */
[--C-:B------:R-:W-:Y:S01]  /*9cb0*/  FADD R192, R192, -R148.reuse ;  /* 0x80000094c0c07221 */ /* 0x100fe20000000000 */
[--C-:B------:R-:W-:Y:S01]  /*9cc0*/  FADD R195, R195, -R148.reuse ;  /* 0x80000094c3c37221 */ /* 0x100fe20000000000 */
[----:B------:R-:W-:Y:S01]  /*9cd0*/  FMUL R190, R190, 1.4426950216293334961 ;  /* 0x3fb8aa3bbebe7820 */ /* 0x000fe20000400000 */
[----:B------:R-:W-:Y:S01]  /*9ce0*/  FMUL R193, R193, 1.4426950216293334961 ;  /* 0x3fb8aa3bc1c17820 */ /* 0x000fe20000400000 */
[--C-:B------:R-:W-:Y:S01]  /*9cf0*/  FADD R224, R224, -R148.reuse ;  /* 0x80000094e0e07221 */ /* 0x100fe20000000000 */
[--C-:B------:R-:W-:Y:S01]  /*9d00*/  FADD R213, R213, -R148.reuse ;  /* 0x80000094d5d57221 */ /* 0x100fe20000000000 */
[--C-:B------:R-:W-:Y:S01]  /*9d10*/  FADD R216, R216, -R148.reuse ;  /* 0x80000094d8d87221 */ /* 0x100fe20000000000 */
[--C-:B------:R-:W-:Y:S01]  /*9d20*/  FADD R217, R217, -R148.reuse ;  /* 0x80000094d9d97221 */ /* 0x100fe20000000000 */
[--C-:B------:R-:W-:Y:S01]  /*9d30*/  FADD R222, R222, -R148.reuse ;  /* 0x80000094dede7221 */ /* 0x100fe20000000000 */
[--C-:B------:R-:W-:Y:S01]  /*9d40*/  FADD R223, R223, -R148.reuse ;  /* 0x80000094dfdf7221 */ /* 0x100fe20000000000 */
[----:B------:R2:W3:Y:S01]  /*9d50*/  MUFU.EX2 R199, R190 ;  /* 0x000000be00c77308 */ /* 0x0004e20000000800 */
[----:B------:R-:W-:Y:S01]  /*9d60*/  FMUL R200, R192, 1.4426950216293334961 ;  /* 0x3fb8aa3bc0c87820 */ /* 0x000fe20000400000 */
[----:B------:R-:W-:Y:S01]  /*9d70*/  FMUL R195, R195, 1.4426950216293334961 ;  /* 0x3fb8aa3bc3c37820 */ /* 0x000fe20000400000 */
[----:B------:R-:W-:Y:S01]  /*9d80*/  FMUL R192, R224, 1.4426950216293334961 ;  /* 0x3fb8aa3be0c07820 */ /* 0x000fe20000400000 */
[----:B------:R-:W-:Y:S01]  /*9d90*/  FMUL R189, R217, 1.4426950216293334961 ;  /* 0x3fb8aa3bd9bd7820 */ /* 0x000fe20000400000 */
[----:B------:R-:W-:Y:S01]  /*9da0*/  FMUL R66, R222, 1.4426950216293334961 ;  /* 0x3fb8aa3bde427820 */ /* 0x000fe20000400000 */
[----:B------:R-:W-:Y:S01]  /*9db0*/  FMUL R67, R223, 1.4426950216293334961 ;  /* 0x3fb8aa3bdf437820 */ /* 0x000fe20000400000 */
[----:B------:R-:W-:Y:S01]  /*9dc0*/  FADD R212, R212, -R148 ;  /* 0x80000094d4d47221 */ /* 0x000fe20000000000 */
[----:B------:R4:W0:Y:S01]  /*9dd0*/  MUFU.EX2 R196, R193 ;  /* 0x000000c100c47308 */ /* 0x0008220000000800 */
[----:B--2---:R-:W-:-:S07]  /*9de0*/  FMUL R190, R216, 1.4426950216293334961 ;  /* 0x3fb8aa3bd8be7820 */ /* 0x004fce0000400000 */
[----:B------:R-:W2:Y:S01]  /*9df0*/  MUFU.EX2 R200, R200 ;  /* 0x000000c800c87308 */ /* 0x000ea20000000800 */
[----:B----4-:R-:W-:-:S07]  /*9e00*/  FMUL R193, R213, 1.4426950216293334961 ;  /* 0x3fb8aa3bd5c17820 */ /* 0x010fce0000400000 */
[----:B------:R-:W4:Y:S08]  /*9e10*/  MUFU.EX2 R195, R195 ;  /* 0x000000c300c37308 */ /* 0x000f300000000800 */
[----:B------:R-:W0:Y:S08]  /*9e20*/  MUFU.EX2 R192, R192 ;  /* 0x000000c000c07308 */ /* 0x000e300000000800 */
[----:B------:R-:W0:Y:S08]  /*9e30*/  MUFU.EX2 R193, R193 ;  /* 0x000000c100c17308 */ /* 0x000e300000000800 */
[----:B------:R-:W0:Y:S08]  /*9e40*/  MUFU.EX2 R190, R190 ;  /* 0x000000be00be7308 */ /* 0x000e300000000800 */
[----:B------:R-:W0:Y:S08]  /*9e50*/  MUFU.EX2 R189, R189 ;  /* 0x000000bd00bd7308 */ /* 0x000e300000000800 */
[----:B------:R-:W0:Y:S08]  /*9e60*/  MUFU.EX2 R66, R66 ;  /* 0x0000004200427308 */ /* 0x000e300000000800 */
[----:B------:R-:W0:Y:S01]  /*9e70*/  MUFU.EX2 R67, R67 ;  /* 0x0000004300437308 */ /* 0x000e220000000800 */
[----:B-1234-:R-:W-:Y:S05]  /*9e80*/  @!P0 BRA `(.L_x_18) ;  /* 0x0000004800088947 */ /* 0x01efea0003800000 */
.L_x_26:
[----:B------:R-:W-:Y:S01]  /*9e90*/  IMAD.U32 R47, RZ, RZ, UR25 ;  /* 0x00000019ff2f7e24 */ /* 0x000fe2000f8e00ff */
[----:B------:R-:W2:Y:S01]  /*9ea0*/  LDG.E.U16 R36, desc[UR30][R36.64] ;  /* 0x0000001e24247981 */ /* 0x000ea2000c1e1500 */
[----:B------:R-:W-:Y:S02]  /*9eb0*/  IMAD.U32 R49, RZ, RZ, UR25 ;  /* 0x00000019ff317e24 */ /* 0x000fe4000f8e00ff */
[----:B------:R-:W-:Y:S01]  /*9ec0*/  FADD R211, R211, -R148 ;  /* 0x80000094d3d37221 */ /* 0x000fe20000000000 */
[----:B------:R-:W-:-:S04]  /*9ed0*/  IMAD.WIDE R46, R47, 0x2, R118 ;  /* 0x000000022f2e7825 */ /* 0x000fc800078e0276 */
[----:B------:R-:W-:Y:S01]  /*9ee0*/  FMUL R63, R212, 1.4426950216293334961 ;  /* 0x3fb8aa3bd43f7820 */ /* 0x000fe20000400000 */
[----:B------:R-:W-:Y:S01]  /*9ef0*/  IMAD.WIDE R48, R49, 0x2, R110 ;  /* 0x0000000231307825 */ /* 0x000fe200078e026e */
[----:B------:R-:W3:Y:S03]  /*9f00*/  LDG.E.U16 R46, desc[UR30][R46.64] ;  /* 0x0000001e2e2e7981 */ /* 0x000ee6000c1e1500 */
[----:B------:R-:W-:-:S04]  /*9f10*/  IMAD.WIDE R30, R31, 0x2, R128 ;  /* 0x000000021f1e7825 */ /* 0x000fc800078e0280 */
[----:B------:R-:W-:Y:S01]  /*9f20*/  IMAD.U32 R39, RZ, RZ, UR25 ;  /* 0x00000019ff277e24 */ /* 0x000fe2000f8e00ff */
[----:B------:R1:W4:Y:S01]  /*9f30*/  LDG.E.U16 R37, desc[UR30][R30.64] ;  /* 0x0000001e1e257981 */ /* 0x000322000c1e1500 */
[----:B------:R-:W-:Y:S02]  /*9f40*/  IMAD.U32 R27, RZ, RZ, UR25 ;  /* 0x00000019ff1b7e24 */ /* 0x000fe4000f8e00ff */
[----:B------:R-:W-:Y:S01]  /*9f50*/  IMAD.U32 R51, RZ, RZ, UR25 ;  /* 0x00000019ff337e24 */ /* 0x000fe2000f8e00ff */
[----:B------:R5:W2:Y:S01]  /*9f60*/  LDG.E.U16 R47, desc[UR30][R48.64] ;  /* 0x0000001e302f7981 */ /* 0x000aa2000c1e1500 */
[----:B------:R-:W-:-:S04]  /*9f70*/  IMAD.WIDE R38, R39, 0x2, R120 ;  /* 0x0000000227267825 */ /* 0x000fc800078e0278 */
[----:B------:R-:W-:Y:S02]  /*9f80*/  IMAD.U32 R41, RZ, RZ, UR25 ;  /* 0x00000019ff297e24 */ /* 0x000fe4000f8e00ff */
[----:B------:R-:W-:Y:S01]  /*9f90*/  IMAD.U32 R53, RZ, RZ, UR25 ;  /* 0x00000019ff357e24 */ /* 0x000fe2000f8e00ff */
[----:B------:R-:W2:Y:S01]  /*9fa0*/  LDG.E.U16 R38, desc[UR30][R38.64] ;  /* 0x0000001e26267981 */ /* 0x000ea2000c1e1500 */
[----:B-1----:R-:W-:Y:S01]  /*9fb0*/  IMAD.WIDE R30, R27, 0x2, R112 ;  /* 0x000000021b1e7825 */ /* 0x002fe200078e0270 */
[----:B------:R-:W-:-:S03]  /*9fc0*/  MOV R33, UR25 ;  /* 0x0000001900217c02 */ /* 0x000fc60008000f00 */
[----:B------:R-:W-:Y:S02]  /*9fd0*/  IMAD.U32 R55, RZ, RZ, UR25 ;  /* 0x00000019ff377e24 */ /* 0x000fe4000f8e00ff */
[----:B------:R-:W-:Y:S02]  /*9fe0*/  IMAD.U32 R43, RZ, RZ, UR25 ;  /* 0x00000019ff2b7e24 */ /* 0x000fe4000f8e00ff */
[----:B------:R-:W-:Y:S01]  /*9ff0*/  FADD R197, R197, -R148 ;  /* 0x80000094c5c57221 */ /* 0x000fe20000000000 */
[----:B-----5:R-:W-:Y:S01]  /*a000*/  IMAD.WIDE R48, R27, 0x2, R102 ;  /* 0x000000021b307825 */ /* 0x020fe200078e0266 */
[----:B------:R1:W5:Y:S03]  /*a010*/  LDG.E.U16 R39, desc[UR30][R30.64] ;  /* 0x0000001e1e277981 */ /* 0x000366000c1e1500 */
[--C-:B------:R-:W-:Y:S01]  /*a020*/  FADD R203, R203, -R148.reuse ;  /* 0x80000094cbcb7221 */ /* 0x100fe20000000000 */
[----:B------:R-:W-:Y:S01]  /*a030*/  FADD R198, R198, -R148 ;  /* 0x80000094c6c67221 */ /* 0x000fe20000000000 */
[----:B------:R-:W-:-:S04]  /*a040*/  IMAD.WIDE R50, R51, 0x2, R94 ;  /* 0x0000000233327825 */ /* 0x000fc800078e025e */
[----:B------:R-:W-:Y:S01]  /*a050*/  IMAD.U32 R57, RZ, RZ, UR25 ;  /* 0x00000019ff397e24 */ /* 0x000fe2000f8e00ff */
[----:B------:R-:W2:Y:S01]  /*a060*/  LDG.E.U16 R48, desc[UR30][R48.64] ;  /* 0x0000001e30307981 */ /* 0x000ea2000c1e1500 */
[----:B------:R-:W-:-:S04]  /*a070*/  IMAD.WIDE R40, R41, 0x2, R104 ;  /* 0x0000000229287825 */ /* 0x000fc800078e0268 */
[----:B------:R-:W-:Y:S02]  /*a080*/  IMAD.U32 R59, RZ, RZ, UR25 ;  /* 0x00000019ff3b7e24 */ /* 0x000fe4000f8e00ff */
[----:B------:R-:W-:Y:S01]  /*a090*/  IMAD.U32 R45, RZ, RZ, UR25 ;  /* 0x00000019ff2d7e24 */ /* 0x000fe2000f8e00ff */
[----:B------:R-:W2:Y:S01]  /*a0a0*/  LDG.E.U16 R40, desc[UR30][R40.64] ;  /* 0x0000001e28287981 */ /* 0x000ea2000c1e1500 */
[----:B-1----:R-:W-:-:S04]  /*a0b0*/  IMAD.WIDE R30, R27, 0x2, R96 ;  /* 0x000000021b1e7825 */ /* 0x002fc800078e0260 */
[--C-:B------:R-:W-:Y:S01]  /*a0c0*/  FADD R153, R153, -R148.reuse ;  /* 0x8000009499997221 */ /* 0x100fe20000000000 */
[----:B------:R-:W-:Y:S01]  /*a0d0*/  FADD R206, R206, -R148 ;  /* 0x80000094cece7221 */ /* 0x000fe20000000000 */
[----:B------:R1:W2:Y:S01]  /*a0e0*/  LDG.E.U16 R49, desc[UR30][R50.64] ;  /* 0x0000001e32317981 */ /* 0x0002a2000c1e1500 */
[----:B------:R-:W-:-:S04]  /*a0f0*/  IMAD.WIDE R42, R43, 0x2, R84 ;  /* 0x000000022b2a7825 */ /* 0x000fc800078e0254 */
[--C-:B------:R-:W-:Y:S01]  /*a100*/  FADD R187, R187, -R148.reuse ;  /* 0x80000094bbbb7221 */ /* 0x100fe20000000000 */
[--C-:B------:R-:W-:Y:S01]  /*a110*/  FADD R9, R9, -R148.reuse ;  /* 0x8000009409097221 */ /* 0x100fe20000000000 */
[--C-:B------:R-:W-:Y:S01]  /*a120*/  FADD R201, R201, -R148.reuse ;  /* 0x80000094c9c97221 */ /* 0x100fe20000000000 */
[--C-:B------:R-:W-:Y:S01]  /*a130*/  FADD R152, R152, -R148.reuse ;  /* 0x8000009498987221 */ /* 0x100fe20000000000 */
[----:B------:R0:W2:Y:S01]  /*a140*/  LDG.E.U16 R41, desc[UR30][R30.64] ;  /* 0x0000001e1e297981 */ /* 0x0000a2000c1e1500 */
[--C-:B------:R-:W-:Y:S01]  /*a150*/  FADD R8, R8, -R148.reuse ;  /* 0x8000009408087221 */ /* 0x100fe20000000000 */
[----:B------:R-:W-:Y:S01]  /*a160*/  FMUL R64, R211, 1.4426950216293334961 ;  /* 0x3fb8aa3bd3407820 */ /* 0x000fe20000400000 */
[----:B------:R-:W-:Y:S01]  /*a170*/  FADD R202, R202, -R148 ;  /* 0x80000094caca7221 */ /* 0x000fe20000000000 */
[----:B-1----:R-:W-:Y:S01]  /*a180*/  IMAD.WIDE R50, R53, 0x2, R82 ;  /* 0x0000000235327825 */ /* 0x002fe200078e0252 */
[----:B------:R-:W2:Y:S03]  /*a190*/  LDG.E.U16 R42, desc[UR30][R42.64] ;  /* 0x0000001e2a2a7981 */ /* 0x000ea6000c1e1500 */
[--C-:B------:R-:W-:Y:S01]  /*a1a0*/  FADD R4, R4, -R148.reuse ;  /* 0x8000009404047221 */ /* 0x100fe20000000000 */
[----:B------:R-:W-:Y:S01]  /*a1b0*/  FADD R207, R207, -R148 ;  /* 0x80000094cfcf7221 */ /* 0x000fe20000000000 */
[----:B------:R-:W-:-:S04]  /*a1c0*/  IMAD.WIDE R52, R55, 0x2, R74 ;  /* 0x0000000237347825 */ /* 0x000fc800078e024a */
[----:B------:R-:W-:Y:S01]  /*a1d0*/  IMAD.U32 R225, RZ, RZ, UR25 ;  /* 0x00000019ffe17e24 */ /* 0x000fe2000f8e00ff */
[----:B------:R-:W2:Y:S01]  /*a1e0*/  LDG.E.U16 R50, desc[UR30][R50.64] ;  /* 0x0000001e32327981 */ /* 0x000ea2000c1e1500 */
[----:B0-----:R-:W-:-:S04]  /*a1f0*/  IMAD.WIDE R30, R33, 0x2, R76 ;  /* 0x00000002211e7825 */ /* 0x001fc800078e024c */
[----:B------:R-:W-:Y:S01]  /*a200*/  FMUL R197, R197, 1.4426950216293334961 ;  /* 0x3fb8aa3bc5c57820 */ /* 0x000fe20000400000 */
[----:B------:R-:W-:Y:S01]  /*a210*/  FMUL R33, R203, 1.4426950216293334961 ;  /* 0x3fb8aa3bcb217820 */ /* 0x000fe20000400000 */
[----:B------:R-:W-:Y:S01]  /*a220*/  FADD R7, R7, -R148 ;  /* 0x8000009407077221 */ /* 0x000fe20000000000 */
[----:B------:R-:W-:Y:S01]  /*a230*/  IMAD.WIDE R56, R57, 0x2, R124 ;  /* 0x0000000239387825 */ /* 0x000fe200078e027c */
[----:B------:R0:W2:Y:S03]  /*a240*/  LDG.E.U16 R43, desc[UR30][R30.64] ;  /* 0x0000001e1e2b7981 */ /* 0x0000a6000c1e1500 */
[--C-:B------:R-:W-:Y:S01]  /*a250*/  FADD R210, R210, -R148.reuse ;  /* 0x80000094d2d27221 */ /* 0x100fe20000000000 */
[----:B------:R-:W-:Y:S01]  /*a260*/  FADD R10, R10, -R148 ;  /* 0x800000940a0a7221 */ /* 0x000fe20000000000 */
[----:B------:R-:W1:Y:S01]  /*a270*/  MUFU.EX2 R63, R63 ;  /* 0x0000003f003f7308 */ /* 0x000e620000000800 */
[----:B------:R0:W2:Y:S01]  /*a280*/  LDG.E.U16 R51, desc[UR30][R52.64] ;  /* 0x0000001e34337981 */ /* 0x0000a2000c1e1500 */
[----:B------:R-:W-:-:S02]  /*a290*/  IMAD.U32 R203, RZ, RZ, UR25 ;  /* 0x00000019ffcb7e24 */ /* 0x000fc4000f8e00ff */
[----:B------:R-:W-:-:S04]  /*a2a0*/  IMAD.WIDE R58, R59, 0x2, R108 ;  /* 0x000000023b3a7825 */ /* 0x000fc800078e026c */
[----:B0-----:R-:W-:-:S04]  /*a2b0*/  IMAD.WIDE R30, R27, 0x2, R126 ;  /* 0x000000021b1e7825 */ /* 0x001fc800078e027e */
[----:B------:R-:W-:-:S04]  /*a2c0*/  IMAD.WIDE R52, R55, 0x2, R132 ;  /* 0x0000000237347825 */ /* 0x000fc800078e0284 */
[----:B------:R-:W-:Y:S01]  /*a2d0*/  FMUL R27, R198, 1.4426950216293334961 ;  /* 0x3fb8aa3bc61b7820 */ /* 0x000fe20000400000 */
[----:B------:R-:W-:Y:S01]  /*a2e0*/  IMAD.WIDE R54, R55, 0x2, R116 ;  /* 0x0000000237367825 */ /* 0x000fe200078e0274 */
[----:B------:R0:W-:Y:S01]  /*a2f0*/  MUFU.EX2 R198, R197 ;  /* 0x000000c500c67308 */ /* 0x0001e20000000800 */
[----:B------:R-:W2:Y:S02]  /*a300*/  LDG.E.U16 R52, desc[UR30][R52.64] ;  /* 0x0000001e34347981 */ /* 0x000ea4000c1e1500 */
[----:B------:R-:W-:Y:S02]  /*a310*/  IMAD.WIDE R44, R45, 0x2, R134 ;  /* 0x000000022d2c7825 */ /* 0x000fe400078e0286 */
[----:B------:R-:W2:Y:S02]  /*a320*/  LDG.E.U16 R54, desc[UR30][R54.64] ;  /* 0x0000001e36367981 */ /* 0x000ea4000c1e1500 */
[----:B0-----:R-:W-:Y:S02]  /*a330*/  IMAD.U32 R197, RZ, RZ, UR25 ;  /* 0x00000019ffc57e24 */ /* 0x001fe4000f8e00ff */
[----:B------:R-:W-:Y:S01]  /*a340*/  FMUL R153, R153, 1.4426950216293334961 ;  /* 0x3fb8aa3b99997820 */ /* 0x000fe20000400000 */
[----:B------:R0:W2:Y:S04]  /*a350*/  LDG.E.U16 R53, desc[UR30][R56.64] ;  /* 0x0000001e38357981 */ /* 0x0000a8000c1e1500 */
[----:B------:R1:W2:Y:S01]  /*a360*/  LDG.E.U16 R55, desc[UR30][R58.64] ;  /* 0x0000001e3a377981 */ /* 0x0002a2000c1e1500 */
[----:B------:R-:W-:Y:S01]  /*a370*/  FMUL R187, R187, 1.4426950216293334961 ;  /* 0x3fb8aa3bbbbb7820 */ /* 0x000fe20000400000 */
[----:B------:R-:W-:Y:S01]  /*a380*/  FMUL R213, R9, 1.4426950216293334961 ;  /* 0x3fb8aa3b09d57820 */ /* 0x000fe20000400000 */
[----:B------:R-:W-:Y:S01]  /*a390*/  FMUL R32, R206, 1.4426950216293334961 ;  /* 0x3fb8aa3bce207820 */ /* 0x000fe20000400000 */
[----:B------:R-:W2:Y:S01]  /*a3a0*/  LDG.E.U16 R44, desc[UR30][R44.64] ;  /* 0x0000001e2c2c7981 */ /* 0x000ea2000c1e1500 */
[----:B0-----:R-:W-:-:S04]  /*a3b0*/  IMAD.WIDE R56, R203, 0x2, R100 ;  /* 0x00000002cb387825 */ /* 0x001fc800078e0264 */
[----:B-1----:R-:W-:Y:S02]  /*a3c0*/  IMAD.WIDE R58, R197, 0x2, R88 ;  /* 0x00000002c53a7825 */ /* 0x002fe400078e0258 */
[----:B------:R-:W2:Y:S01]  /*a3d0*/  LDG.E.U16 R56, desc[UR30][R56.64] ;  /* 0x0000001e38387981 */ /* 0x000ea2000c1e1500 */
[----:B------:R0:W-:Y:S01]  /*a3e0*/  MUFU.EX2 R206, R153 ;  /* 0x0000009900ce7308 */ /* 0x0001e20000000800 */
[----:B------:R-:W-:Y:S02]  /*a3f0*/  IMAD.U32 R9, RZ, RZ, UR25 ;  /* 0x00000019ff097e24 */ /* 0x000fe4000f8e00ff */
[----:B------:R-:W-:Y:S01]  /*a400*/  FMUL R211, R152, 1.4426950216293334961 ;  /* 0x3fb8aa3b98d37820 */ /* 0x000fe20000400000 */
[----:B------:R1:W2:Y:S01]  /*a410*/  LDG.E.U16 R45, desc[UR30][R30.64] ;  /* 0x0000001e1e2d7981 */ /* 0x0002a2000c1e1500 */
[----:B------:R-:W-:-:S03]  /*a420*/  FMUL R217, R8, 1.4426950216293334961 ;  /* 0x3fb8aa3b08d97820 */ /* 0x000fc60000400000 */
[----:B------:R1:W2:Y:S01]  /*a430*/  LDG.E.U16 R57, desc[UR30][R58.64] ;  /* 0x0000001e3a397981 */ /* 0x0002a2000c1e1500 */
[----:B0-----:R-:W-:-:S04]  /*a440*/  IMAD.WIDE R152, R197, 0x2, R72 ;  /* 0x00000002c5987825 */ /* 0x001fc800078e0248 */
[----:B-1----:R-:W-:Y:S01]  /*a450*/  FMUL R31, R201, 1.4426950216293334961 ;  /* 0x3fb8aa3bc91f7820 */ /* 0x002fe20000400000 */
[----:B------:R-:W-:Y:S01]  /*a460*/  IMAD.WIDE R8, R9, 0x2, R122 ;  /* 0x0000000209087825 */ /* 0x000fe200078e027a */
[----:B------:R0:W-:Y:S03]  /*a470*/  MUFU.EX2 R201, R187 ;  /* 0x000000bb00c97308 */ /* 0x0001e60000000800 */
[----:B------:R-:W-:-:S04]  /*a480*/  IMAD.WIDE R58, R203, 0x2, R80 ;  /* 0x00000002cb3a7825 */ /* 0x000fc800078e0250 */
[----:B------:R-:W-:Y:S01]  /*a490*/  FMUL R202, R202, 1.4426950216293334961 ;  /* 0x3fb8aa3bcaca7820 */ /* 0x000fe20000400000 */
[----:B------:R1:W2:Y:S01]  /*a4a0*/  LDG.E.U16 R197, desc[UR30][R8.64] ;  /* 0x0000001e08c57981 */ /* 0x0002a2000c1e1500 */
[----:B0-----:R-:W-:-:S03]  /*a4b0*/  IMAD.U32 R187, RZ, RZ, UR25 ;  /* 0x00000019ffbb7e24 */ /* 0x001fc6000f8e00ff */
[----:B------:R-:W2:Y:S01]  /*a4c0*/  LDG.E.U16 R58, desc[UR30][R58.64] ;  /* 0x0000001e3a3a7981 */ /* 0x000ea2000c1e1500 */
[----:B------:R-:W-:Y:S01]  /*a4d0*/  FMUL R222, R4, 1.4426950216293334961 ;  /* 0x3fb8aa3b04de7820 */ /* 0x000fe20000400000 */
[----:B------:R-:W-:Y:S01]  /*a4e0*/  FADD R4, R6, -R148 ;  /* 0x8000009406047221 */ /* 0x000fe20000000000 */
[C---:B-1----:R-:W-:Y:S01]  /*a4f0*/  IMAD.WIDE R8, R187.reuse, 0x2, R114 ;  /* 0x00000002bb087825 */ /* 0x042fe200078e0272 */
[----:B------:R0:W2:Y:S01]  /*a500*/  LDG.E.U16 R59, desc[UR30][R152.64] ;  /* 0x0000001e983b7981 */ /* 0x0000a2000c1e1500 */
[----:B------:R1:W-:Y:S02]  /*a510*/  MUFU.EX2 R30, R202 ;  /* 0x000000ca001e7308 */ /* 0x0003e40000000800 */
[----:B0-----:R-:W-:Y:S01]  /*a520*/  IMAD.WIDE R152, R187, 0x2, R130 ;  /* 0x00000002bb987825 */ /* 0x001fe200078e0282 */
[----:B-1----:R0:W2:Y:S04]  /*a530*/  LDG.E.U16 R202, desc[UR30][R8.64] ;  /* 0x0000001e08ca7981 */ /* 0x0020a8000c1e1500 */
[----:B------:R1:W2:Y:S01]  /*a540*/  LDG.E.U16 R60, desc[UR30][R152.64] ;  /* 0x0000001e983c7981 */ /* 0x0002a2000c1e1500 */
[----:B------:R-:W-:Y:S01]  /*a550*/  FMUL R224, R4, 1.4426950216293334961 ;  /* 0x3fb8aa3b04e07820 */ /* 0x000fe20000400000 */
[----:B------:R-:W-:Y:S01]  /*a560*/  FMUL R61, R207, 1.4426950216293334961 ;  /* 0x3fb8aa3bcf3d7820 */ /* 0x000fe20000400000 */
[----:B0-----:R-:W-:-:S04]  /*a570*/  IMAD.WIDE R8, R187, 0x2, R98 ;  /* 0x00000002bb087825 */ /* 0x001fc800078e0262 */
[----:B------:R-:W-:Y:S01]  /*a580*/  FADD R187, R5, -R148 ;  /* 0x8000009405bb7221 */ /* 0x000fe20000000000 */
[----:B-1----:R-:W-:-:S04]  /*a590*/  IMAD.WIDE R152, R203, 0x2, R106 ;  /* 0x00000002cb987825 */ /* 0x002fc800078e026a */
[----:B------:R-:W-:Y:S01]  /*a5a0*/  IMAD.WIDE R4, R225, 0x2, R78 ;  /* 0x00000002e1047825 */ /* 0x000fe200078e024e */
[----:B------:R0:W2:Y:S03]  /*a5b0*/  LDG.E.U16 R203, desc[UR30][R152.64] ;  /* 0x0000001e98cb7981 */ /* 0x0000a6000c1e1500 */
[----:B------:R-:W-:Y:S02]  /*a5c0*/  IMAD.U32 R207, RZ, RZ, UR25 ;  /* 0x00000019ffcf7e24 */ /* 0x000fe4000f8e00ff */
[----:B------:R-:W-:Y:S01]  /*a5d0*/  FMUL R223, R7, 1.4426950216293334961 ;  /* 0x3fb8aa3b07df7820 */ /* 0x000fe20000400000 */
[----:B------:R1:W2:Y:S01]  /*a5e0*/  LDG.E.U16 R212, desc[UR30][R4.64] ;  /* 0x0000001e04d47981 */ /* 0x0002a2000c1e1500 */
[----:B0-----:R-:W-:Y:S02]  /*a5f0*/  IMAD.U32 R153, RZ, RZ, UR25 ;  /* 0x00000019ff997e24 */ /* 0x001fe4000f8e00ff */
[----:B------:R-:W-:-:S04]  /*a600*/  IMAD.WIDE R6, R207, 0x2, R86 ;  /* 0x00000002cf067825 */ /* 0x000fc800078e0256 */
[----:B------:R-:W-:Y:S01]  /*a610*/  FMUL R62, R210, 1.4426950216293334961 ;  /* 0x3fb8aa3bd23e7820 */ /* 0x000fe20000400000 */
[----:B------:R-:W2:Y:S01]  /*a620*/  LDG.E.U16 R207, desc[UR30][R8.64] ;  /* 0x0000001e08cf7981 */ /* 0x000ea2000c1e1500 */
[----:B-1----:R-:W-:-:S03]  /*a630*/  IMAD.WIDE R4, R153, 0x2, R70 ;  /* 0x0000000299047825 */ /* 0x002fc600078e0246 */
[----:B------:R0:W2:Y:S04]  /*a640*/  LDG.E.U16 R210, desc[UR30][R6.64] ;  /* 0x0000001e06d27981 */ /* 0x0000a8000c1e1500 */
[----:B------:R1:W2:Y:S01]  /*a650*/  LDG.E.U16 R216, desc[UR30][R4.64] ;  /* 0x0000001e04d87981 */ /* 0x0002a2000c1e1500 */
[----:B0-----:R-:W-:-:S04]  /*a660*/  FADD R7, R199, R200 ;  /* 0x000000c8c7077221 */ /* 0x001fc80000000000 */
[----:B------:R-:W-:-:S04]  /*a670*/  FADD R8, R196, R7 ;  /* 0x00000007c4087221 */ /* 0x000fc80000000000 */
[----:B------:R-:W-:Y:S01]  /*a680*/  FADD R9, R195, R8 ;  /* 0x00000008c3097221 */ /* 0x000fe20000000000 */
[----:B------:R-:W-:-:S03]  /*a690*/  FMUL R10, R10, 1.4426950216293334961 ;  /* 0x3fb8aa3b0a0a7820 */ /* 0x000fc60000400000 */
[----:B------:R-:W-:Y:S01]  /*a6a0*/  FADD R8, R192, R9 ;  /* 0x00000009c0087221 */ /* 0x000fe20000000000 */
[----:B------:R0:W-:Y:S03]  /*a6b0*/  MUFU.EX2 R228, R10 ;  /* 0x0000000a00e47308 */ /* 0x0001e60000000800 */
[----:B------:R-:W-:Y:S01]  /*a6c0*/  FADD R9, R193, R8 ;  /* 0x00000008c1097221 */ /* 0x000fe20000000000 */
[----:B-1----:R-:W-:-:S03]  /*a6d0*/  FADD R5, R26, -R148 ;  /* 0x800000941a057221 */ /* 0x002fc60000000000 */
[----:B0-----:R-:W-:Y:S01]  /*a6e0*/  FADD R10, R190, R9 ;  /* 0x00000009be0a7221 */ /* 0x001fe20000000000 */
[----:B------:R-:W0:Y:S01]  /*a6f0*/  MUFU.EX2 R64, R64 ;  /* 0x0000004000407308 */ /* 0x000e220000000800 */
[----:B------:R-:W-:Y:S02]  /*a700*/  FMUL R6, R5, 1.4426950216293334961 ;  /* 0x3fb8aa3b05067820 */ /* 0x000fe40000400000 */
[----:B------:R-:W-:Y:S01]  /*a710*/  FADD R9, R189, R10 ;  /* 0x0000000abd097221 */ /* 0x000fe20000000000 */
[----:B------:R-:W-:-:S03]  /*a720*/  FADD R5, R25, -R148 ;  /* 0x8000009419057221 */ /* 0x000fc60000000000 */
[----:B------:R-:W-:Y:S01]  /*a730*/  FADD R10, R66, R9 ;  /* 0x00000009420a7221 */ /* 0x000fe20000000000 */
[----:B------:R-:W1:Y:S01]  /*a740*/  MUFU.EX2 R62, R62 ;  /* 0x0000003e003e7308 */ /* 0x000e620000000800 */
[----:B------:R-:W-:Y:S02]  /*a750*/  FMUL R7, R5, 1.4426950216293334961 ;  /* 0x3fb8aa3b05077820 */ /* 0x000fe40000400000 */
[----:B------:R-:W-:Y:S01]  /*a760*/  FADD R10, R67, R10 ;  /* 0x0000000a430a7221 */ /* 0x000fe20000000000 */
[----:B------:R-:W-:-:S04]  /*a770*/  FADD R5, R29, -R148 ;  /* 0x800000941d057221 */ /* 0x000fc80000000000 */
[----:B------:R-:W0:Y:S01]  /*a780*/  MUFU.EX2 R61, R61 ;  /* 0x0000003d003d7308 */ /* 0x000e220000000800 */
[----:B------:R-:W-:-:S07]  /*a790*/  FMUL R8, R5, 1.4426950216293334961 ;  /* 0x3fb8aa3b05087820 */ /* 0x000fce0000400000 */
[----:B------:R-:W0:Y:S01]  /*a7a0*/  MUFU.EX2 R32, R32 ;  /* 0x0000002000207308 */ /* 0x000e220000000800 */
[----:B------:R-:W-:-:S07]  /*a7b0*/  FADD R5, R28, -R148 ;  /* 0x800000941c057221 */ /* 0x000fce0000000000 */
[----:B------:R0:W-:Y:S02]  /*a7c0*/  MUFU.EX2 R29, R7 ;  /* 0x00000007001d7308 */ /* 0x0001e40000000800 */
[----:B0-----:R-:W-:-:S06]  /*a7d0*/  FADD R7, R63, R10 ;  /* 0x0000000a3f077221 */ /* 0x001fcc0000000000 */
[----:B------:R-:W0:Y:S01]  /*a7e0*/  MUFU.EX2 R33, R33 ;  /* 0x0000002100217308 */ /* 0x000e220000000800 */
[----:B------:R-:W-:-:S07]  /*a7f0*/  FADD R7, R64, R7 ;  /* 0x0000000740077221 */ /* 0x000fce0000000000 */
[----:B------:R1:W-:Y:S08]  /*a800*/  MUFU.EX2 R28, R8 ;  /* 0x00000008001c7308 */ /* 0x0003f00000000800 */
[----:B------:R0:W-:Y:S01]  /*a810*/  MUFU.EX2 R25, R6 ;  /* 0x0000000600197308 */ /* 0x0001e20000000800 */
[----:B-1----:R-:W-:-:S04]  /*a820*/  FADD R8, R62, R7 ;  /* 0x000000073e087221 */ /* 0x002fc80000000000 */
[----:B------:R-:W-:-:S03]  /*a830*/  FADD R7, R61, R8 ;  /* 0x000000083d077221 */ /* 0x000fc60000000000 */
[----:B------:R-:W1:Y:S01]  /*a840*/  MUFU.EX2 R31, R31 ;  /* 0x0000001f001f7308 */ /* 0x000e620000000800 */
[----:B0-----:R-:W-:Y:S01]  /*a850*/  FMUL R6, R5, 1.4426950216293334961 ;  /* 0x3fb8aa3b05067820 */ /* 0x001fe20000400000 */
[----:B------:R-:W-:-:S04]  /*a860*/  FADD R5, R35, -R148 ;  /* 0x8000009423057221 */ /* 0x000fc80000000000 */
[----:B------:R-:W-:Y:S02]  /*a870*/  FMUL R5, R5, 1.4426950216293334961 ;  /* 0x3fb8aa3b05057820 */ /* 0x000fe40000400000 */
[----:B------:R-:W0:Y:S08]  /*a880*/  MUFU.EX2 R27, R27 ;  /* 0x0000001b001b7308 */ /* 0x000e300000000800 */
[----:B------:R0:W-:Y:S02]  /*a890*/  MUFU.EX2 R35, R6 ;  /* 0x0000000600237308 */ /* 0x0001e40000000800 */
[----:B0-----:R-:W-:-:S06]  /*a8a0*/  FADD R6, R32, R7 ;  /* 0x0000000720067221 */ /* 0x001fcc0000000000 */
[----:B------:R0:W-:Y:S02]  /*a8b0*/  MUFU.EX2 R237, R5 ;  /* 0x0000000500ed7308 */ /* 0x0001e40000000800 */
[----:B0-----:R-:W-:-:S04]  /*a8c0*/  FADD R5, R33, R6 ;  /* 0x0000000621057221 */ /* 0x001fc80000000000 */
[----:B------:R-:W-:Y:S02]  /*a8d0*/  FADD R6, R30, R5 ;  /* 0x000000051e067221 */ /* 0x000fe40000000000 */
[----:B------:R-:W0:Y:S02]  /*a8e0*/  MUFU.EX2 R211, R211 ;  /* 0x000000d300d37308 */ /* 0x000e240000000800 */
[----:B-1----:R-:W-:Y:S01]  /*a8f0*/  FADD R8, R31, R6 ;  /* 0x000000061f087221 */ /* 0x002fe20000000000 */
[----:B------:R-:W-:-:S03]  /*a900*/  FADD R184, R184, -R148 ;  /* 0x80000094b8b87221 */ /* 0x000fc60000000000 */
[----:B------:R-:W-:Y:S02]  /*a910*/  FADD R7, R27, R8 ;  /* 0x000000081b077221 */ /* 0x000fe40000000000 */
[----:B------:R-:W1:Y:S01]  /*a920*/  MUFU.EX2 R213, R213 ;  /* 0x000000d500d57308 */ /* 0x000e620000000800 */
[----:B------:R-:W-:Y:S01]  /*a930*/  FADD R5, R183, -R148 ;  /* 0x80000094b7057221 */ /* 0x000fe20000000000 */
[----:B------:R-:W-:Y:S01]  /*a940*/  FADD R8, R198, R7 ;  /* 0x00000007c6087221 */ /* 0x000fe20000000000 */
[----:B------:R-:W-:Y:S02]  /*a950*/  FMUL R6, R184, 1.4426950216293334961 ;  /* 0x3fb8aa3bb8067820 */ /* 0x000fe40000400000 */
[----:B------:R-:W-:Y:S01]  /*a960*/  FMUL R184, R5, 1.4426950216293334961 ;  /* 0x3fb8aa3b05b87820 */ /* 0x000fe20000400000 */
[----:B------:R-:W-:Y:S02]  /*a970*/  FADD R5, R201, R8 ;  /* 0x00000008c9057221 */ /* 0x000fe40000000000 */
[----:B------:R-:W1:Y:S02]  /*a980*/  MUFU.EX2 R217, R217 ;  /* 0x000000d900d97308 */ /* 0x000e640000000800 */
[----:B------:R-:W-:-:S06]  /*a990*/  FADD R8, R206, R5 ;  /* 0x00000005ce087221 */ /* 0x000fcc0000000000 */
[----:B------:R-:W3:Y:S01]  /*a9a0*/  MUFU.EX2 R222, R222 ;  /* 0x000000de00de7308 */ /* 0x000ee20000000800 */
[----:B0-----:R-:W-:Y:S01]  /*a9b0*/  FADD R8, R211, R8 ;  /* 0x00000008d3087221 */ /* 0x001fe20000000000 */
[----:B------:R-:W-:Y:S01]  /*a9c0*/  FMUL R187, R187, 1.4426950216293334961 ;  /* 0x3fb8aa3bbbbb7820 */ /* 0x000fe20000400000 */
[----:B------:R-:W-:-:S05]  /*a9d0*/  FADD R12, R12, -R148 ;  /* 0x800000940c0c7221 */ /* 0x000fca0000000000 */
[----:B------:R-:W0:Y:S01]  /*a9e0*/  MUFU.EX2 R223, R223 ;  /* 0x000000df00df7308 */ /* 0x000e220000000800 */
[----:B-1----:R-:W-:Y:S01]  /*a9f0*/  FADD R8, R213, R8 ;  /* 0x00000008d5087221 */ /* 0x002fe20000000000 */
[----:B------:R-:W-:Y:S01]  /*aa00*/  FMUL R12, R12, 1.4426950216293334961 ;  /* 0x3fb8aa3b0c0c7820 */ /* 0x000fe20000400000 */
[----:B------:R-:W-:-:S05]  /*aa10*/  FADD R11, R11, -R148 ;  /* 0x800000940b0b7221 */ /* 0x000fca0000000000 */
[----:B------:R-:W1:Y:S01]  /*aa20*/  MUFU.EX2 R224, R224 ;  /* 0x000000e000e07308 */ /* 0x000e620000000800 */
[----:B------:R-:W-:Y:S01]  /*aa30*/  FADD R7, R217, R8 ;  /* 0x00000008d9077221 */ /* 0x000fe20000000000 */
[----:B------:R-:W-:Y:S01]  /*aa40*/  FMUL R11, R11, 1.4426950216293334961 ;  /* 0x3fb8aa3b0b0b7820 */ /* 0x000fe20000400000 */
[----:B------:R-:W-:-:S05]  /*aa50*/  FADD R5, R186, -R148 ;  /* 0x80000094ba057221 */ /* 0x000fca0000000000 */
[----:B------:R0:W1:Y:S01]  /*aa60*/  MUFU.EX2 R225, R187 ;  /* 0x000000bb00e17308 */ /* 0x0000620000000800 */
[----:B------:R-:W-:-:S07]  /*aa70*/  FADD R13, R13, -R148 ;  /* 0x800000940d0d7221 */ /* 0x000fce0000000000 */
[----:B------:R-:W1:Y:S01]  /*aa80*/  MUFU.EX2 R226, R12 ;  /* 0x0000000c00e27308 */ /* 0x000e620000000800 */
[----:B0-----:R-:W-:-:S07]  /*aa90*/  FMUL R187, R5, 1.4426950216293334961 ;  /* 0x3fb8aa3b05bb7820 */ /* 0x001fce0000400000 */
[----:B------:R3:W-:Y:S01]  /*aaa0*/  MUFU.EX2 R183, R6 ;  /* 0x0000000600b77308 */ /* 0x0007e20000000800 */
[----:B------:R-:W-:Y:S01]  /*aab0*/  FMUL R13, R13, 1.4426950216293334961 ;  /* 0x3fb8aa3b0d0d7820 */ /* 0x000fe20000400000 */
[----:B------:R-:W-:Y:S01]  /*aac0*/  FADD R14, R14, -R148 ;  /* 0x800000940e0e7221 */ /* 0x000fe20000000000 */
[----:B---3--:R-:W-:-:S05]  /*aad0*/  FADD R6, R222, R7 ;  /* 0x00000007de067221 */ /* 0x008fca0000000000 */
[----:B------:R-:W0:Y:S01]  /*aae0*/  MUFU.EX2 R227, R11 ;  /* 0x0000000b00e37308 */ /* 0x000e220000000800 */
[----:B------:R-:W-:Y:S01]  /*aaf0*/  FADD R5, R223, R6 ;  /* 0x00000006df057221 */ /* 0x000fe20000000000 */
[----:B------:R-:W-:-:S03]  /*ab00*/  FADD R182, R182, -R148 ;  /* 0x80000094b6b67221 */ /* 0x000fc60000000000 */
[----:B-1----:R-:W-:-:S03]  /*ab10*/  FADD R6, R224, R5 ;  /* 0x00000005e0067221 */ /* 0x002fc60000000000 */
[----:B------:R-:W1:Y:S01]  /*ab20*/  MUFU.EX2 R230, R13 ;  /* 0x0000000d00e67308 */ /* 0x000e620000000800 */
[----:B------:R-:W-:Y:S01]  /*ab30*/  FMUL R14, R14, 1.4426950216293334961 ;  /* 0x3fb8aa3b0e0e7820 */ /* 0x000fe20000400000 */
[----:B------:R-:W-:Y:S01]  /*ab40*/  FADD R15, R15, -R148 ;  /* 0x800000940f0f7221 */ /* 0x000fe20000000000 */
[----:B------:R-:W-:Y:S01]  /*ab50*/  FADD R7, R225, R6 ;  /* 0x00000006e1077221 */ /* 0x000fe20000000000 */
[----:B------:R-:W-:Y:S01]  /*ab60*/  FMUL R182, R182, 1.4426950216293334961 ;  /* 0x3fb8aa3bb6b67820 */ /* 0x000fe20000400000 */
[--C-:B------:R-:W-:Y:S01]  /*ab70*/  FADD R16, R16, -R148.reuse ;  /* 0x8000009410107221 */ /* 0x100fe20000000000 */
[----:B------:R-:W-:Y:S01]  /*ab80*/  FMUL R15, R15, 1.4426950216293334961 ;  /* 0x3fb8aa3b0f0f7820 */ /* 0x000fe20000400000 */
[--C-:B------:R-:W-:Y:S01]  /*ab90*/  FADD R5, R188, -R148.reuse ;  /* 0x80000094bc057221 */ /* 0x100fe20000000000 */
[----:B------:R-:W3:Y:S01]  /*aba0*/  MUFU.EX2 R231, R14 ;  /* 0x0000000e00e77308 */ /* 0x000ee20000000800 */
[----:B------:R-:W-:Y:S01]  /*abb0*/  FADD R6, R226, R7 ;  /* 0x00000007e2067221 */ /* 0x000fe20000000000 */
[----:B------:R-:W-:Y:S01]  /*abc0*/  FMUL R16, R16, 1.4426950216293334961 ;  /* 0x3fb8aa3b10107820 */ /* 0x000fe20000400000 */
[----:B------:R-:W-:-:S05]  /*abd0*/  FADD R17, R17, -R148 ;  /* 0x8000009411117221 */ /* 0x000fca0000000000 */
[----:B------:R0:W-:Y:S01]  /*abe0*/  MUFU.EX2 R186, R182 ;  /* 0x000000b600ba7308 */ /* 0x0001e20000000800 */
[----:B------:R-:W-:Y:S01]  /*abf0*/  FMUL R17, R17, 1.4426950216293334961 ;  /* 0x3fb8aa3b11117820 */ /* 0x000fe20000400000 */
[----:B------:R-:W-:-:S06]  /*ac00*/  FADD R18, R18, -R148 ;  /* 0x8000009412127221 */ /* 0x000fcc0000000000 */
[----:B------:R-:W3:Y:S01]  /*ac10*/  MUFU.EX2 R229, R15 ;  /* 0x0000000f00e57308 */ /* 0x000ee20000000800 */
[----:B0-----:R-:W-:Y:S01]  /*ac20*/  FMUL R182, R5, 1.4426950216293334961 ;  /* 0x3fb8aa3b05b67820 */ /* 0x001fe20000400000 */
[----:B------:R-:W-:Y:S01]  /*ac30*/  FADD R5, R227, R6 ;  /* 0x00000006e3057221 */ /* 0x000fe20000000000 */
[----:B------:R-:W-:-:S03]  /*ac40*/  FMUL R18, R18, 1.4426950216293334961 ;  /* 0x3fb8aa3b12127820 */ /* 0x000fc60000400000 */
[----:B------:R-:W-:Y:S02]  /*ac50*/  FADD R5, R228, R5 ;  /* 0x00000005e4057221 */ /* 0x000fe40000000000 */
[----:B------:R-:W0:Y:S01]  /*ac60*/  MUFU.EX2 R232, R16 ;  /* 0x0000001000e87308 */ /* 0x000e220000000800 */
[--C-:B------:R-:W-:Y:S01]  /*ac70*/  FADD R21, R21, -R148.reuse ;  /* 0x8000009415157221 */ /* 0x100fe20000000000 */
[----:B-1----:R-:W-:Y:S01]  /*ac80*/  FADD R6, R230, R5 ;  /* 0x00000005e6067221 */ /* 0x002fe20000000000 */
[----:B------:R-:W-:-:S05]  /*ac90*/  FADD R20, R20, -R148 ;  /* 0x8000009414147221 */ /* 0x000fca0000000000 */
[----:B------:R-:W1:Y:S01]  /*aca0*/  MUFU.EX2 R233, R17 ;  /* 0x0000001100e97308 */ /* 0x000e620000000800 */
[----:B------:R-:W-:Y:S01]  /*acb0*/  FMUL R21, R21, 1.4426950216293334961 ;  /* 0x3fb8aa3b15157820 */ /* 0x000fe20000400000 */
[----:B---3--:R-:W-:Y:S01]  /*acc0*/  FADD R6, R231, R6 ;  /* 0x00000006e7067221 */ /* 0x008fe20000000000 */
[----:B------:R-:W-:Y:S01]  /*acd0*/  FADD R4, R23, -R148 ;  /* 0x8000009417047221 */ /* 0x000fe20000000000 */
[----:B------:R-:W-:-:S04]  /*ace0*/  FMUL R20, R20, 1.4426950216293334961 ;  /* 0x3fb8aa3b14147820 */ /* 0x000fc80000400000 */
[----:B------:R-:W3:Y:S01]  /*acf0*/  MUFU.EX2 R234, R18 ;  /* 0x0000001200ea7308 */ /* 0x000ee20000000800 */
[----:B------:R-:W-:Y:S01]  /*ad00*/  FADD R7, R229, R6 ;  /* 0x00000006e5077221 */ /* 0x000fe20000000000 */
[----:B------:R-:W-:Y:S01]  /*ad10*/  FMUL R236, R4, 1.4426950216293334961 ;  /* 0x3fb8aa3b04ec7820 */ /* 0x000fe20000400000 */
[----:B------:R-:W-:-:S05]  /*ad20*/  FADD R22, R22, -R148 ;  /* 0x8000009416167221 */ /* 0x000fca0000000000 */
[----:B------:R-:W2:Y:S01]  /*ad30*/  MUFU.EX2 R235, R21 ;  /* 0x0000001500eb7308 */ /* 0x000ea20000000800 */
[----:B0-----:R-:W-:Y:S01]  /*ad40*/  FADD R8, R232, R7 ;  /* 0x00000007e8087221 */ /* 0x001fe20000000000 */
[----:B------:R-:W-:-:S06]  /*ad50*/  FMUL R22, R22, 1.4426950216293334961 ;  /* 0x3fb8aa3b16167820 */ /* 0x000fcc0000400000 */
[----:B------:R-:W0:Y:S01]  /*ad60*/  MUFU.EX2 R23, R20 ;  /* 0x0000001400177308 */ /* 0x000e220000000800 */
[----:B-1----:R-:W-:-:S07]  /*ad70*/  FADD R9, R233, R8 ;  /* 0x00000008e9097221 */ /* 0x002fce0000000000 */
[----:B------:R-:W1:Y:S01]  /*ad80*/  MUFU.EX2 R236, R236 ;  /* 0x000000ec00ec7308 */ /* 0x000e620000000800 */
[----:B---3--:R-:W-:-:S07]  /*ad90*/  FADD R10, R234, R9 ;  /* 0x00000009ea0a7221 */ /* 0x008fce0000000000 */
[----:B------:R-:W3:Y:S01]  /*ada0*/  MUFU.EX2 R26, R22 ;  /* 0x00000016001a7308 */ /* 0x000ee20000000800 */
[----:B--2---:R-:W-:Y:S01]  /*adb0*/  FADD R12, R235, R10 ;  /* 0x0000000aeb0c7221 */ /* 0x004fe20000000000 */
[--C-:B------:R-:W-:Y:S01]  /*adc0*/  FADD R149, R149, -R148.reuse ;  /* 0x8000009495957221 */ /* 0x100fe20000000000 */
[--C-:B------:R-:W-:Y:S01]  /*add0*/  FADD R151, R151, -R148.reuse ;  /* 0x8000009497977221 */ /* 0x100fe20000000000 */
[----:B------:R-:W-:Y:S01]  /*ade0*/  FADD R150, R150, -R148 ;  /* 0x8000009496967221 */ /* 0x000fe20000000000 */
[----:B0-----:R-:W-:Y:S01]  /*adf0*/  FADD R13, R23, R12 ;  /* 0x0000000c170d7221 */ /* 0x001fe20000000000 */
[--C-:B------:R-:W-:Y:S01]  /*ae00*/  FADD R155, R155, -R148.reuse ;  /* 0x800000949b9b7221 */ /* 0x100fe20000000000 */
[----:B------:R-:W-:Y:S01]  /*ae10*/  FMUL R149, R149, 1.4426950216293334961 ;  /* 0x3fb8aa3b95957820 */ /* 0x000fe20000400000 */
[----:B------:R-:W-:Y:S01]  /*ae20*/  FMUL R151, R151, 1.4426950216293334961 ;  /* 0x3fb8aa3b97977820 */ /* 0x000fe20000400000 */
[----:B-1----:R-:W-:Y:S01]  /*ae30*/  FADD R15, R236, R13 ;  /* 0x0000000dec0f7221 */ /* 0x002fe20000000000 */
[----:B------:R-:W-:Y:S01]  /*ae40*/  FMUL R150, R150, 1.4426950216293334961 ;  /* 0x3fb8aa3b96967820 */ /* 0x000fe20000400000 */
[----:B------:R-:W-:Y:S01]  /*ae50*/  FMUL R155, R155, 1.4426950216293334961 ;  /* 0x3fb8aa3b9b9b7820 */ /* 0x000fe20000400000 */
[--C-:B------:R-:W-:Y:S01]  /*ae60*/  FADD R185, R185, -R148.reuse ;  /* 0x80000094b9b97221 */ /* 0x100fe20000000000 */
[--C-:B------:R-:W-:Y:S01]  /*ae70*/  FADD R154, R154, -R148.reuse ;  /* 0x800000949a9a7221 */ /* 0x100fe20000000000 */
[--C-:B------:R-:W-:Y:S01]  /*ae80*/  FADD R194, R194, -R148.reuse ;  /* 0x80000094c2c27221 */ /* 0x100fe20000000000 */
[--C-:B------:R-:W-:Y:S01]  /*ae90*/  FADD R191, R191, -R148.reuse ;  /* 0x80000094bfbf7221 */ /* 0x100fe20000000000 */
[--C-:B------:R-:W-:Y:S01]  /*aea0*/  FADD R19, R19, -R148.reuse ;  /* 0x8000009413137221 */ /* 0x100fe20000000000 */
[----:B------:R-:W-:Y:S01]  /*aeb0*/  F2FP.BF16.F32.PACK_AB R4, R200, R199 ;  /* 0x000000c7c804723e */ /* 0x000fe200000010ff */
[--C-:B------:R-:W-:Y:S01]  /*aec0*/  FADD R65, R65, -R148.reuse ;  /* 0x8000009441417221 */ /* 0x100fe20000000000 */
[--C-:B------:R-:W-:Y:S01]  /*aed0*/  FADD R34, R34, -R148.reuse ;  /* 0x8000009422227221 */ /* 0x100fe20000000000 */
[----:B------:R-:W-:Y:S01]  /*aee0*/  FADD R24, R24, -R148 ;  /* 0x8000009418187221 */ /* 0x000fe20000000000 */
[----:B---3--:R-:W-:Y:S01]  /*aef0*/  FADD R16, R26, R15 ;  /* 0x0000000f1a107221 */ /* 0x008fe20000000000 */
[----:B------:R0:W1:Y:S01]  /*af00*/  MUFU.EX2 R238, R149 ;  /* 0x0000009500ee7308 */ /* 0x0000620000000800 */
[----:B------:R-:W-:Y:S01]  /*af10*/  FMUL R185, R185, 1.4426950216293334961 ;  /* 0x3fb8aa3bb9b97820 */ /* 0x000fe20000400000 */
[----:B------:R-:W-:Y:S01]  /*af20*/  FMUL R65, R65, 1.4426950216293334961 ;  /* 0x3fb8aa3b41417820 */ /* 0x000fe20000400000 */
[----:B------:R-:W-:Y:S01]  /*af30*/  FMUL R34, R34, 1.4426950216293334961 ;  /* 0x3fb8aa3b22227820 */ /* 0x000fe20000400000 */
[----:B------:R-:W-:Y:S01]  /*af40*/  FMUL R24, R24, 1.4426950216293334961 ;  /* 0x3fb8aa3b18187820 */ /* 0x000fe20000400000 */
[----:B------:R-:W-:-:S03]  /*af50*/  FADD R18, R25, R16 ;  /* 0x0000001019127221 */ /* 0x000fc60000000000 */
[----:B------:R2:W-:Y:S01]  /*af60*/  MUFU.EX2 R199, R151 ;  /* 0x0000009700c77308 */ /* 0x0005e20000000800 */
[----:B0-----:R-:W-:-:S07]  /*af70*/  FMUL R149, R154, 1.4426950216293334961 ;  /* 0x3fb8aa3b9a957820 */ /* 0x001fce0000400000 */
[----:B------:R0:W3:Y:S01]  /*af80*/  MUFU.EX2 R200, R150 ;  /* 0x0000009600c87308 */ /* 0x0000e20000000800 */
[----:B--2---:R-:W-:-:S07]  /*af90*/  FMUL R151, R191, 1.4426950216293334961 ;  /* 0x3fb8aa3bbf977820 */ /* 0x004fce0000400000 */
[----:B------:R2:W-:Y:S01]  /*afa0*/  MUFU.EX2 R188, R155 ;  /* 0x0000009b00bc7308 */ /* 0x0005e20000000800 */
[----:B0-----:R-:W-:Y:S01]  /*afb0*/  FMUL R150, R194, 1.4426950216293334961 ;  /* 0x3fb8aa3bc2967820 */ /* 0x001fe20000400000 */
[----:B------:R-:W-:Y:S01]  /*afc0*/  FADD R21, R29, R18 ;  /* 0x000000121d157221 */ /* 0x000fe20000000000 */
[----:B--2---:R-:W-:-:S05]  /*afd0*/  FMUL R155, R19, 1.4426950216293334961 ;  /* 0x3fb8aa3b139b7820 */ /* 0x004fca0000400000 */
[----:B------:R-:W0:Y:S01]  /*afe0*/  MUFU.EX2 R184, R184 ;  /* 0x000000b800b87308 */ /* 0x000e220000000800 */
[----:B------:R-:W-:-:S07]  /*aff0*/  FADD R22, R28, R21 ;  /* 0x000000151c167221 */ /* 0x000fce0000000000 */
[----:B------:R-:W2:Y:S01]  /*b000*/  MUFU.EX2 R185, R185 ;  /* 0x000000b900b97308 */ /* 0x000ea20000000800 */
[----:B------:R-:W-:-:S07]  /*b010*/  F2FP.BF16.F32.PACK_AB R12, R31, R30 ;  /* 0x0000001e1f0c723e */ /* 0x000fce00000010ff */
[----:B------:R-:W0:Y:S08]  /*b020*/  MUFU.EX2 R187, R187 ;  /* 0x000000bb00bb7308 */ /* 0x000e300000000800 */
[----:B------:R-:W-:Y:S08]  /*b030*/  MUFU.EX2 R182, R182 ;  /* 0x000000b600b67308 */ /* 0x000ff00000000800 */
[----:B------:R-:W0:Y:S08]  /*b040*/  MUFU.EX2 R149, R149 ;  /* 0x0000009500957308 */ /* 0x000e300000000800 */
[----:B------:R-:W-:Y:S08]  /*b050*/  MUFU.EX2 R150, R150 ;  /* 0x0000009600967308 */ /* 0x000ff00000000800 */
[----:B------:R-:W0:Y:S08]  /*b060*/  MUFU.EX2 R151, R151 ;  /* 0x0000009700977308 */ /* 0x000e300000000800 */
[----:B------:R-:W-:Y:S08]  /*b070*/  MUFU.EX2 R152, R65 ;  /* 0x0000004100987308 */ /* 0x000ff00000000800 */
[----:B------:R-:W0:Y:S08]  /*b080*/  MUFU.EX2 R153, R34 ;  /* 0x0000002200997308 */ /* 0x000e300000000800 */
[----:B------:R0:W-:Y:S08]  /*b090*/  MUFU.EX2 R154, R24 ;  /* 0x00000018009a7308 */ /* 0x0001f00000000800 */
[----:B------:R-:W2:Y:S01]  /*b0a0*/  MUFU.EX2 R155, R155 ;  /* 0x0000009b009b7308 */ /* 0x000ea20000000800 */
[----:B------:R-:W-:Y:S01]  /*b0b0*/  FADD R30, R35, R22 ;  /* 0x00000016231e7221 */ /* 0x000fe20000000000 */
[----:B------:R-:W-:-:S03]  /*b0c0*/  F2FP.BF16.F32.PACK_AB R13, R198, R27 ;  /* 0x0000001bc60d723e */ /* 0x000fc600000010ff */
[----:B------:R-:W-:Y:S01]  /*b0d0*/  FADD R27, R237, R30 ;  /* 0x0000001eed1b7221 */ /* 0x000fe20000000000 */
[----:B------:R-:W-:Y:S02]  /*b0e0*/  F2FP.BF16.F32.PACK_AB R10, R61, R62 ;  /* 0x0000003e3d0a723e */ /* 0x000fe400000010ff */
[----:B0-----:R-:W-:Y:S01]  /*b0f0*/  F2FP.BF16.F32.PACK_AB R24, R26, R236 ;  /* 0x000000ec1a18723e */ /* 0x001fe200000010ff */
[----:B-1----:R-:W-:Y:S01]  /*b100*/  FADD R62, R238, R27 ;  /* 0x0000001bee3e7221 */ /* 0x002fe20000000000 */
        /* <DEDUP_REMOVED lines=19> */
[----:B---3--:R-:W-:Y:S02]  /*b240*/  F2FP.BF16.F32.PACK_AB R28, R200, R199 ;  /* 0x000000c7c81c723e */ /* 0x008fe400000010ff */
[----:B------:R-:W-:Y:S02]  /*b250*/  F2FP.BF16.F32.PACK_AB R29, R184, R183 ;  /* 0x000000b7b81d723e */ /* 0x000fe400000010ff */
[----:B--2---:R-:W-:-:S02]  /*b260*/  F2FP.BF16.F32.PACK_AB R30, R186, R185 ;  /* 0x000000b9ba1e723e */ /* 0x004fc400000010ff */
[----:B------:R-:W-:Y:S02]  /*b270*/  F2FP.BF16.F32.PACK_AB R31, R188, R187 ;  /* 0x000000bbbc1f723e */ /* 0x000fe400000010ff */
[----:B------:R-:W-:Y:S02]  /*b280*/  F2FP.BF16.F32.PACK_AB R32, R149, R182 ;  /* 0x000000b69520723e */ /* 0x000fe400000010ff */
[----:B------:R-:W-:Y:S02]  /*b290*/  F2FP.BF16.F32.PACK_AB R33, R151, R150 ;  /* 0x000000969721723e */ /* 0x000fe400000010ff */
[----:B------:R-:W-:Y:S02]  /*b2a0*/  F2FP.BF16.F32.PACK_AB R34, R153, R152 ;  /* 0x000000989922723e */ /* 0x000fe400000010ff */
[----:B------:R-:W-:Y:S02]  /*b2b0*/  F2FP.BF16.F32.PACK_AB R35, R155, R154 ;  /* 0x0000009a9b23723e */ /* 0x000fe400000010ff */
[----:B------:R-:W-:Y:S01]  /*b2c0*/  LOP3.LUT R61, R68, 0x90, R69, 0x78, !PT ;  /* 0x00000090443d7812 */ /* 0x000fe200078e7845 */
[----:B------:R-:W-:Y:S01]  /*b2d0*/  FADD R199, R199, R62 ;  /* 0x0000003ec7c77221 */ /* 0x000fe20000000000 */
[----:B------:R0:W-:Y:S02]  /*b2e0*/  STTM.x32 tmem[UR17+0x80], R4 ;  /* 0x00008004000079ed */ /* 0x0001e400082c0011 */
[----:B------:R-:W-:-:S02]  /*b2f0*/  LOP3.LUT R62, R61, 0x20, RZ, 0x3c, !PT ;  /* 0x000000203d3e7812 */ /* 0x000fc400078e3cff */
[----:B------:R-:W-:Y:S01]  /*b300*/  LOP3.LUT R189, R61, 0x60, RZ, 0x3c, !PT ;  /* 0x000000603dbd7812 */ /* 0x000fe200078e3cff */
[----:B------:R-:W-:Y:S01]  /*b310*/  STS.U16 [R61+UR10+0x8000], R36 ;  /* 0x008000243d007988 */ /* 0x000fe2000800040a */
[----:B------:R-:W-:-:S03]  /*b320*/  FADD R93, -R148, R93 ;  /* 0x0000005d945d7221 */ /* 0x000fc60000000100 */
[----:B----4-:R-:W-:Y:S04]  /*b330*/  STS.U16 [R61+UR10+0x8400], R37 ;  /* 0x008400253d007988 */ /* 0x010fe8000800040a */
[----:B------:R-:W-:Y:S04]  /*b340*/  STS.U16 [R61+UR10+0x8800], R38 ;  /* 0x008800263d007988 */ /* 0x000fe8000800040a */
[----:B-----5:R-:W-:Y:S04]  /*b350*/  STS.U16 [R61+UR10+0x8c00], R39 ;  /* 0x008c00273d007988 */ /* 0x020fe8000800040a */
        /* <DEDUP_REMOVED lines=11> */
[----:B------:R-:W-:Y:S01]  /*b410*/  STS.U16 [R62+UR10+0x9d00], R51 ;  /* 0x009d00333e007988 */ /* 0x000fe2000800040a */
[----:B0-----:R-:W-:-:S05]  /*b420*/  LOP3.LUT R4, R61, 0x40, RZ, 0x3c, !PT ;  /* 0x000000403d047812 */ /* 0x001fca00078e3cff */
        /* <DEDUP_REMOVED lines=16> */
[----:B------:R-:W-:Y:S01]  /*b530*/  FMUL R93, R93, 1.4426950216293334961 ;  /* 0x3fb8aa3b5d5d7820 */ /* 0x000fe20000400000 */
[----:B------:R-:W2:Y:S02]  /*b540*/  FENCE.VIEW.ASYNC.T ;  /* 0x00000000000073c6 */ /* 0x000ea40000000200 */
[----:B--2---:R-:W-:Y:S06]  /*b550*/  BAR.SYNC.DEFER_BLOCKING 0x0 ;  /* 0x0000000000007b1d */ /* 0x004fec0000010000 */
[----:B0-----:R-:W0:Y:S01]  /*b560*/  LDTM.x64 R4, tmem[UR17] ;  /* 0x00000011000479ee */ /* 0x001e220008340000 */
[----:B------:R-:W0:Y:S01]  /*b570*/  MUFU.EX2 R93, R93 ;  /* 0x0000005d005d7308 */ /* 0x000e220000000800 */
[----:B------:R-:W-:Y:S01]  /*b580*/  NOP ;  /* 0x0000000000007918 */ /* 0x000fe20000000000 */
[C---:B0-----:R-:W-:Y:S01]  /*b590*/  FMUL R4, R93.reuse, R4 ;  /* 0x000000045d047220 */ /* 0x041fe20000400000 */
        /* <DEDUP_REMOVED lines=63> */
[----:B------:R1:W-:Y:S01]  /*b990*/  STTM.x64 tmem[UR17], R4 ;  /* 0x00000004000079ed */ /* 0x0003e20008340011 */
[----:B------:R-:W0:Y:S02]  /*b9a0*/  FENCE.VIEW.ASYNC.T ;  /* 0x00000000000073c6 */ /* 0x000e240000000200 */
[----:B0-----:R-:W-:Y:S01]  /*b9b0*/  BAR.SYNC.DEFER_BLOCKING 0x0 ;  /* 0x0000000000007b1d */ /* 0x001fe20000010000 */
[----:B------:R-:W-:-:S04]  /*b9c0*/  FADD R200, R200, R199 ;  /* 0x000000c7c8c87221 */ /* 0x000fc80000000000 */
[----:B------:R-:W-:-:S04]  /*b9d0*/  FADD R183, R183, R200 ;  /* 0x000000c8b7b77221 */ /* 0x000fc80000000000 */
[----:B------:R-:W-:-:S04]  /*b9e0*/  FADD R184, R184, R183 ;  /* 0x000000b7b8b87221 */ /* 0x000fc80000000000 */
[----:B------:R-:W-:-:S04]  /*b9f0*/  FADD R185, R185, R184 ;  /* 0x000000b8b9b97221 */ /* 0x000fc80000000000 */
[----:B------:R-:W-:Y:S01]  /*ba00*/  FADD R186, R186, R185 ;  /* 0x000000b9baba7221 */ /* 0x000fe20000000000 */
[----:B------:R0:W-:Y:S06]  /*ba10*/  MEMBAR.ALL.CTA ;  /* 0x0000000000007992 */ /* 0x0001ec0000008000 */
[----:B0-----:R-:W0:Y:S01]  /*ba20*/  FENCE.VIEW.ASYNC.S ;  /* 0x00000000000073c6 */ /* 0x001e220000000000 */
[----:B------:R-:W-:-:S04]  /*ba30*/  FADD R187, R187, R186 ;  /* 0x000000babbbb7221 */ /* 0x000fc80000000000 */
[----:B------:R-:W-:-:S04]  /*ba40*/  FADD R187, R188, R187 ;  /* 0x000000bbbcbb7221 */ /* 0x000fc80000000000 */
[----:B------:R-:W-:-:S04]  /*ba50*/  FADD R182, R182, R187 ;  /* 0x000000bbb6b67221 */ /* 0x000fc80000000000 */
[----:B------:R-:W-:-:S04]  /*ba60*/  FADD R149, R149, R182 ;  /* 0x000000b695957221 */ /* 0x000fc80000000000 */
[----:B------:R-:W-:-:S04]  /*ba70*/  FADD R150, R150, R149 ;  /* 0x0000009596967221 */ /* 0x000fc80000000000 */
[----:B------:R-:W-:-:S04]  /*ba80*/  FADD R151, R151, R150 ;  /* 0x0000009697977221 */ /* 0x000fc80000000000 */
[----:B------:R-:W-:-:S04]  /*ba90*/  FADD R152, R152, R151 ;  /* 0x0000009798987221 */ /* 0x000fc80000000000 */
[----:B------:R-:W-:Y:S01]  /*baa0*/  FADD R153, R153, R152 ;  /* 0x0000009899997221 */ /* 0x000fe20000000000 */
[----:B------:R-:W-:-:S03]  /*bab0*/  ULEA UR5, UR19, UR10, 0x3 ;  /* 0x0000000a13057291 */ /* 0x000fc6000f8e18ff */
[----:B------:R-:W-:Y:S01]  /*bac0*/  FADD R154, R154, R153 ;  /* 0x000000999a9a7221 */ /* 0x000fe20000000000 */
[----:B------:R-:W-:-:S03]  /*bad0*/  UIADD3 UR5, UPT, UPT, UR5, 0xa000, URZ ;  /* 0x0000a00005057890 */ /* 0x000fc6000fffe0ff */
[----:B------:R-:W-:Y:S01]  /*bae0*/  FADD R154, R155, R154 ;  /* 0x0000009a9b9a7221 */ /* 0x000fe20000000000 */
[----:B------:R-:W-:Y:S01]  /*baf0*/  UMOV UR32, UR4 ;  /* 0x0000000400207c82 */ /* 0x000fe20008000000 */
[----:B0-----:R-:W-:Y:S06]  /*bb00*/  BAR.SYNC.DEFER_BLOCKING 0x0 ;  /* 0x0000000000007b1d */ /* 0x001fec0000010000 */
[----:B------:R-:W-:Y:S05]  /*bb10*/  BRA.U UP2, `(.L_x_19) ;  /* 0x0000000102547547 */ /* 0x000fea000b800000 */
[----:B------:R-:W-:Y:S02]  /*bb20*/  UIADD3 UR33, UPT, UPT, UR9, 0x88, URZ ;  /* 0x0000008809217890 */ /* 0x000fe4000fffe0ff */
[----:B------:R-:W-:Y:S02]  /*bb30*/  UIADD3 UR56, UPT, UPT, UR9, 0x90, URZ ;  /* 0x0000009009387890 */ /* 0x000fe4000fffe0ff */
[----:B------:R-:W-:Y:S01]  /*bb40*/  UIADD3 UR57, UPT, UPT, UR9, 0x98, URZ ;  /* 0x0000009809397890 */ /* 0x000fe2000fffe0ff */
        /* <DEDUP_REMOVED lines=8> */
[----:B------:R-:W-:Y:S01]  /*bbd0*/  UMOV UR7, URZ ;  /* 0x000000ff00077c82 */ /* 0x000fe20008000000 */
[----:B------:R0:W-:Y:S01]  /*bbe0*/  UTCHMMA tmem[UR18], gdesc[UR26], tmem[UR9], tmem[UR28], idesc[UR29], UPT ;  /* 0x00ff1c1a120079ea */ /* 0x0001e2000b800009 */
[----:B------:R-:W-:Y:S01]  /*bbf0*/  UMOV UR54, 0x0 ;  /* 0x0000000000367882 */ /* 0x000fe20000000000 */
[----:B------:R-:W-:Y:S01]  /*bc00*/  UMOV UR55, 0x8100490 ;  /* 0x0810049000377882 */ /* 0x000fe20000000000 */
[----:B------:R0:W-:Y:S01]  /*bc10*/  UTCHMMA tmem[UR33], gdesc[UR42], tmem[UR9], tmem[UR34], idesc[UR35], UPT ;  /* 0x00ff222a210079ea */ /* 0x0001e2000b800009 */
[----:B------:R-:W-:Y:S01]  /*bc20*/  UMOV UR6, UR6 ;  /* 0x0000000600067c82 */ /* 0x000fe20008000000 */
[----:B------:R0:W-:Y:S01]  /*bc30*/  UTCHMMA tmem[UR56], gdesc[UR50], tmem[UR9], tmem[UR36], idesc[UR37], UPT ;  /* 0x00ff2432380079ea */ /* 0x0001e2000b800009 */
[----:B------:R0:W-:Y:S01]  /*bc40*/  UTCHMMA tmem[UR57], gdesc[UR52], tmem[UR9], tmem[UR54], idesc[UR55], UPT ;  /* 0x00ff3634390079ea */ /* 0x0001e2000b800009 */
[----:B------:R0:W-:Y:S01]  /*bc50*/  UTCBAR [UR6], URZ ;  /* 0x000000ff060073e9 */ /* 0x0001e200080000ff */
[----:B------:R-:W-:Y:S01]  /*bc60*/  NOP ;  /* 0x0000000000007918 */ /* 0x000fe20000000000 */
.L_x_19:
[----:B------:R-:W-:Y:S01]  /*bc70*/  IADD3 R91, P0, PT, R91, 0x40, RZ ;  /* 0x000000405b5b7810 */ /* 0x000fe20007f1e0ff */
[----:B------:R-:W-:Y:S01]  /*bc80*/  UIADD3 UR19, UPT, UPT, UR19, 0x1, URZ ;  /* 0x0000000113137890 */ /* 0x000fe2000fffe0ff */
[----:B-1----:R-:W-:Y:S01]  /*bc90*/  IMAD.U32 R189, RZ, RZ, UR32 ;  /* 0x00000020ffbd7e24 */ /* 0x002fe2000f8e00ff */
[----:B------:R-:W-:Y:S01]  /*bca0*/  UIADD3 UR25, UPT, UPT, UR21, UR25, URZ ;  /* 0x0000001915197290 */ /* 0x000fe2000fffe0ff */
[----:B------:R-:W-:Y:S01]  /*bcb0*/  FFMA R90, R93, R90, R154 ;  /* 0x0000005a5d5a7223 */ /* 0x000fe2000000009a */
[----:B------:R-:W-:Y:S01]  /*bcc0*/  IMAD.X R92, RZ, RZ, R92, P0 ;  /* 0x000000ffff5c7224 */ /* 0x000fe200000e065c */
[----:B------:R-:W-:Y:S01]  /*bcd0*/  ISETP.GE.U32.AND P0, PT, R91, UR11, PT ;  /* 0x0000000b5b007c0c */ /* 0x000fe2000bf06070 */
[----:B------:R-:W-:Y:S01]  /*bce0*/  UISETP.GT.AND UP3, UPT, UR19, 0x1, UPT ;  /* 0x000000011300788c */ /* 0x000fe2000bf64270 */
[----:B------:R-:W-:Y:S01]  /*bcf0*/  IMAD.MOV.U32 R93, RZ, RZ, R148 ;  /* 0x000000ffff5d7224 */ /* 0x000fe200078e0094 */
[----:B------:R-:W-:Y:S01]  /*bd00*/  UIADD3 UR23, UPT, UPT, UR22, UR23, URZ ;  /* 0x0000001716177290 */ /* 0x000fe2000fffe0ff */
[----:B------:R-:W-:Y:S01]  /*bd10*/  ISETP.GE.U32.AND.EX P0, PT, R92, RZ, PT, P0 ;  /* 0x000000ff5c00720c */ /* 0x000fe20003f06100 */
[----:B0-----:R-:W-:-:S02]  /*bd20*/  USEL UR6, URZ, 0x1, !UP3 ;  /* 0x00000001ff067887 */ /* 0x001fc4000d800000 */
[----:B------:R-:W-:Y:S02]  /*bd30*/  USEL UR19, UR19, URZ, !UP3 ;  /* 0x000000ff13137287 */ /* 0x000fe4000d800000 */
[----:B------:R-:W-:-:S08]  /*bd40*/  ULOP3.LUT UR4, UR4, UR6, URZ, 0x3c, !UPT ;  /* 0x0000000604047292 */ /* 0x000fd0000f8e3cff */
[----:B------:R-:W-:Y:S05]  /*bd50*/  @!P0 BRA `(.L_x_20) ;  /* 0xffffffa800108947 */ /* 0x000fea000383ffff */
[----:B------:R-:W-:Y:S01]  /*bd60*/  UISETP.GE.AND UP1, UPT, UR38, 0x1, UPT ;  /* 0x000000012600788c */ /* 0x000fe2000bf26270 */
[----:B------:R-:W-:-:S08]  /*bd70*/  IMAD.MOV.U32 R93, RZ, RZ, R148 ;  /* 0x000000ffff5d7224 */ /* 0x000fd000078e0094 */
[----:B------:R-:W-:Y:S05]  /*bd80*/  BRA.U !UP1, `(.L_x_15) ;  /* 0x0000000109147547 */ /* 0x000fea000b800000 */
[----:B------:R-:W-:-:S06]  /*bd90*/  USHF.L.U32 UR4, UR32, 0x1f, URZ ;  /* 0x0000001f20047899 */ /* 0x000fcc00080006ff */
[----:B------:R-:W-:-:S04]  /*bda0*/  IMAD.U32 R0, RZ, RZ, UR4 ;  /* 0x00000004ff007e24 */ /* 0x000fc8000f8e00ff */
[----:B------:R-:W0:Y:S02]  /*bdb0*/  SYNCS.PHASECHK.TRANS64.TRYWAIT P0, [UR5], R0 ;  /* 0x00000000ff0075a7 */ /* 0x000e240008001105 */
[----:B0-----:R-:W-:Y:S05]  /*bdc0*/  @!P0 BRA `(.L_x_21) ;  /* 0x0000002800448947 */ /* 0x001fea0003800000 */
.L_x_27:
[----:B------:R-:W-:-:S07]  /*bdd0*/  IMAD.MOV.U32 R93, RZ, RZ, R148 ;  /* 0x000000ffff5d7224 */ /* 0x000fce00078e0094 */
.L_x_15:
[C---:B------:R-:W-:Y:S01]  /*bde0*/  FMUL R0, R90.reuse, 8388608 ;  /* 0x4b0000005a007820 */ /* 0x040fe20000400000 */
[----:B------:R-:W-:Y:S01]  /*bdf0*/  BAR.SYNC.DEFER_BLOCKING 0x0 ;  /* 0x0000000000007b1d */ /* 0x000fe20000010000 */
[C---:B------:R-:W-:Y:S01]  /*be00*/  FSETP.GEU.AND P2, PT, R90.reuse, 1.175494350822287508e-38, PT ;  /* 0x008000005a00780b */ /* 0x040fe20003f4e000 */
[----:B0-----:R-:W-:Y:S01]  /*be10*/  IMAD.MOV.U32 R5, RZ, RZ, 0x3dc6b27f ;  /* 0x3dc6b27fff057424 */ /* 0x001fe200078e00ff */
[----:B------:R-:W-:Y:S02]  /*be20*/  FSETP.GT.AND P0, PT, |R90|, 8.50705917302346158658e+37, PT ;  /* 0x7e8000005a00780b */ /* 0x000fe40003f04200 */
[----:B------:R-:W-:Y:S01]  /*be30*/  FSEL R71, R0, R90, !P2 ;  /* 0x0000005a00477208 */ /* 0x000fe20005000000 */
[----:B------:R-:W0:Y:S01]  /*be40*/  LDCU.64 UR4, c[0x0][0x3e0] ;  /* 0x00007c00ff0477ac */ /* 0x000e220008000a00 */
[----:B------:R-:W-:Y:S01]  /*be50*/  FSETP.GEU.AND P1, PT, |R90|, 1.175494350822287508e-38, PT ;  /* 0x008000005a00780b */ /* 0x000fe20003f2e200 */
[----:B------:R-:W1:Y:S01]  /*be60*/  S2R R4, SR_TID.X ;  /* 0x0000000000047919 */ /* 0x000e620000002100 */
[----:B------:R-:W2:Y:S01]  /*be70*/  LDC.64 R72, c[0x0][0x398] ;  /* 0x0000e600ff487b82 */ /* 0x000ea20000000a00 */
[C---:B------:R-:W-:Y:S01]  /*be80*/  VIADD R0, R71.reuse, 0xc0cafb0d ;  /* 0xc0cafb0d47007836 */ /* 0x040fe20000000000 */
[----:B------:R-:W-:-:S04]  /*be90*/  FSETP.NEU.AND P3, PT, R71, RZ, PT ;  /* 0x000000ff4700720b */ /* 0x000fc80003f6d000 */
[----:B------:R-:W-:Y:S01]  /*bea0*/  LOP3.LUT R3, R0, 0xff800000, RZ, 0xc0, !PT ;  /* 0xff80000000037812 */ /* 0x000fe200078ec0ff */
[----:B------:R-:W-:-:S04]  /*beb0*/  @P0 FMUL R90, R90, 0.25 ;  /* 0x3e8000005a5a0820 */ /* 0x000fc80000400000 */
[C---:B------:R-:W-:Y:S02]  /*bec0*/  IMAD.IADD R0, R71.reuse, 0x1, -R3 ;  /* 0x0000000147007824 */ /* 0x040fe400078e0a03 */
[----:B------:R-:W-:Y:S01]  /*bed0*/  @!P1 FMUL R90, R90, 16777216 ;  /* 0x4b8000005a5a9820 */ /* 0x000fe20000400000 */
[----:B------:R-:W-:Y:S01]  /*bee0*/  I2FP.F32.S32 R3, R3 ;  /* 0x0000000300037245 */ /* 0x000fe20000201400 */
[----:B------:R-:W-:Y:S01]  /*bef0*/  FADD R68, R0, -1 ;  /* 0xbf80000000447421 */ /* 0x000fe20000000000 */
[----:B------:R-:W-:Y:S01]  /*bf00*/  FSEL R0, RZ, -23, P2 ;  /* 0xc1b80000ff007808 */ /* 0x000fe20001000000 */
[----:B------:R-:W3:Y:S01]  /*bf10*/  MUFU.RCP R191, R90 ;  /* 0x0000005a00bf7308 */ /* 0x000ee20000001000 */
[----:B------:R-:W-:Y:S01]  /*bf20*/  ISETP.GE.U32.AND P2, PT, R71, 0x7f800000, PT ;  /* 0x7f8000004700780c */ /* 0x000fe20003f46070 */
[----:B------:R-:W-:Y:S01]  /*bf30*/  FFMA.FTZ R5, R68, R5, -0.16845393180847167969 ;  /* 0xbe2c7f3044057423 */ /* 0x000fe20000010005 */
[----:B0-----:R-:W-:Y:S01]  /*bf40*/  UIMAD UR4, UR8, UR4, URZ ;  /* 0x00000004080472a4 */ /* 0x001fe2000f8e02ff */
[----:B------:R-:W-:-:S02]  /*bf50*/  FFMA.FTZ R0, R3, 1.1920928955078125e-07, R0 ;  /* 0x3400000003007823 */ /* 0x000fc40000010000 */
[----:B------:R-:W-:-:S04]  /*bf60*/  FFMA.FTZ R5, R68, R5, 0.1716887056827545166 ;  /* 0x3e2fcf2a44057423 */ /* 0x000fc80000010005 */
[----:B------:R-:W-:Y:S01]  /*bf70*/  FFMA.FTZ R5, R68, R5, -0.17900948226451873779 ;  /* 0xbe374e4344057423 */ /* 0x000fe20000010005 */
[----:B-1----:R-:W-:-:S03]  /*bf80*/  LOP3.LUT P5, RZ, R4, 0x7f, RZ, 0xc0, !PT ;  /* 0x0000007f04ff7812 */ /* 0x002fc600078ac0ff */
[----:B------:R-:W-:Y:S01]  /*bf90*/  FFMA.FTZ R5, R68, R5, 0.20512372255325317383 ;  /* 0x3e520bf444057423 */ /* 0x000fe20000010005 */
[----:B------:R-:W-:-:S03]  /*bfa0*/  @P2 IMAD.MOV.U32 R70, RZ, RZ, 0x7f800000 ;  /* 0x7f800000ff462424 */ /* 0x000fc600078e00ff */
[----:B------:R-:W-:-:S04]  /*bfb0*/  FFMA.FTZ R5, R68, R5, -0.24046532809734344482 ;  /* 0xbe763c8b44057423 */ /* 0x000fc80000010005 */
[C---:B------:R-:W-:Y:S02]  /*bfc0*/  FFMA.FTZ R69, R68.reuse, R5, 0.28857114911079406738 ;  /* 0x3e93bf9944457423 */ /* 0x040fe40000010005 */
[----:B------:R-:W0:Y:S02]  /*bfd0*/  @!P5 SYNCS.CCTL.IV [UR10+0xa000] ;  /* 0x00a00000ff00d9b1 */ /* 0x000e24000800000a */
[----:B0-----:R-:W-:Y:S01]  /*bfe0*/  BAR.SYNC.DEFER_BLOCKING 0x0 ;  /* 0x0000000000007b1d */ /* 0x001fe20000010000 */
[----:B------:R-:W-:-:S04]  /*bff0*/  FFMA.FTZ R69, R68, R69, -0.36067417263984680176 ;  /* 0xbeb8aa4944457423 */ /* 0x000fc80000010045 */
[C---:B------:R-:W-:Y:S01]  /*c000*/  FFMA.FTZ R69, R68.reuse, R69, 0.48089820146560668945 ;  /* 0x3ef6384a44457423 */ /* 0x040fe20000010045 */
[----:B------:R-:W0:Y:S03]  /*c010*/  LDTM.x64 R4, tmem[UR17] ;  /* 0x00000011000479ee */ /* 0x000e260008340000 */
[----:B------:R-:W-:-:S04]  /*c020*/  FFMA.FTZ R69, R68, R69, -0.72134751081466674805 ;  /* 0xbf38aa3b44457423 */ /* 0x000fc80000010045 */
[----:B------:R-:W-:-:S04]  /*c030*/  FMUL R69, R68, R69 ;  /* 0x0000004544457220 */ /* 0x000fc80000400000 */
[----:B------:R-:W-:-:S04]  /*c040*/  FMUL R69, R68, R69 ;  /* 0x0000004544457220 */ /* 0x000fc80000400000 */
[----:B------:R-:W-:Y:S01]  /*c050*/  FFMA.FTZ R69, R68, 1.4426950216293334961, R69 ;  /* 0x3fb8aa3b44457823 */ /* 0x000fe20000010045 */
[----:B------:R-:W-:Y:S01]  /*c060*/  IMAD R68, R2, UR5, RZ ;  /* 0x0000000502447c24 */ /* 0x000fe2000f8e02ff */
[----:B------:R-:W-:Y:S01]  /*c070*/  USHF.L.U32 UR5, UR4, 0x1, URZ ;  /* 0x0000000104057899 */ /* 0x000fe200080006ff */
[----:B------:R-:W1:Y:S01]  /*c080*/  @!P5 SYNCS.CCTL.IV [UR10+0xa008] ;  /* 0x00a00800ff00d9b1 */ /* 0x000e62000800000a */
[----:B------:R-:W-:Y:S01]  /*c090*/  FADD R69, R0, R69 ;  /* 0x0000004500457221 */ /* 0x000fe20000000000 */
[C---:B------:R-:W-:Y:S02]  /*c0a0*/  IMAD.SHL.U32 R3, R68.reuse, 0x2, RZ ;  /* 0x0000000244037824 */ /* 0x040fe400078e00ff */
[----:B------:R-:W-:Y:S01]  /*c0b0*/  @P2 FFMA.FTZ R69, R71, R70, +INF ;  /* 0x7f80000047452423 */ /* 0x000fe20000010046 */
[----:B------:R-:W-:Y:S01]  /*c0c0*/  IMAD.HI R68, R68, 0x2, RZ ;  /* 0x0000000244447827 */ /* 0x000fe200078e02ff */
[----:B------:R-:W-:-:S03]  /*c0d0*/  NOP ;  /* 0x0000000000007918 */ /* 0x000fc60000000000 */
[----:B0-----:R-:W-:Y:S01]  /*c0e0*/  @P0 FMUL R4, R4, 0.25 ;  /* 0x3e80000004040820 */ /* 0x001fe20000400000 */
[----:B------:R-:W-:Y:S01]  /*c0f0*/  @P0 FMUL R6, R6, 0.25 ;  /* 0x3e80000006060820 */ /* 0x000fe20000400000 */
[----:B------:R-:W-:Y:S01]  /*c100*/  @P0 FMUL R5, R5, 0.25 ;  /* 0x3e80000005050820 */ /* 0x000fe20000400000 */
[----:B------:R-:W-:Y:S01]  /*c110*/  @P0 FMUL R7, R7, 0.25 ;  /* 0x3e80000007070820 */ /* 0x000fe20000400000 */
[----:B------:R-:W-:Y:S01]  /*c120*/  @!P1 FMUL R4, R4, 16777216 ;  /* 0x4b80000004049820 */ /* 0x000fe20000400000 */
[----:B------:R-:W-:Y:S01]  /*c130*/  @P0 FMUL R17, R17, 0.25 ;  /* 0x3e80000011110820 */ /* 0x000fe20000400000 */
[----:B------:R-:W-:Y:S01]  /*c140*/  @!P1 FMUL R6, R6, 16777216 ;  /* 0x4b80000006069820 */ /* 0x000fe20000400000 */
[----:B------:R-:W-:Y:S01]  /*c150*/  @!P1 FMUL R5, R5, 16777216 ;  /* 0x4b80000005059820 */ /* 0x000fe20000400000 */
[----:B---3--:R-:W-:Y:S01]  /*c160*/  FMUL R0, R191, R4 ;  /* 0x00000004bf007220 */ /* 0x008fe20000400000 */
[----:B--2---:R-:W-:Y:S01]  /*c170*/  IADD3 R4, P2, P4, R3, UR5, R72 ;  /* 0x0000000503047c10 */ /* 0x004fe2000fc5e048 */
[----:B------:R-:W-:Y:S01]  /*c180*/  @!P1 FMUL R7, R7, 16777216 ;  /* 0x4b80000007079820 */ /* 0x000fe20000400000 */
[----:B------:R-:W0:Y:S01]  /*c190*/  LDC R3, c[0x0][0x3e8] ;  /* 0x0000fa00ff037b82 */ /* 0x000e220000000800 */
[----:B------:R-:W-:Y:S01]  /*c1a0*/  @P0 FMUL R13, R13, 0.25 ;  /* 0x3e8000000d0d0820 */ /* 0x000fe20000400000 */
[----:B------:R-:W-:Y:S01]  /*c1b0*/  @P0 FMUL R16, R16, 0.25 ;  /* 0x3e80000010100820 */ /* 0x000fe20000400000 */
[----:B------:R-:W-:Y:S01]  /*c1c0*/  @P0 FMUL R23, R23, 0.25 ;  /* 0x3e80000017170820 */ /* 0x000fe20000400000 */
[----:B------:R-:W-:Y:S01]  /*c1d0*/  @!P1 FMUL R17, R17, 16777216 ;  /* 0x4b80000011119820 */ /* 0x000fe20000400000 */
[C---:B------:R-:W-:Y:S01]  /*c1e0*/  FMUL R193, R191.reuse, R6 ;  /* 0x00000006bfc17220 */ /* 0x040fe20000400000 */
[C---:B------:R-:W-:Y:S01]  /*c1f0*/  FMUL R5, R191.reuse, R5 ;  /* 0x00000005bf057220 */ /* 0x040fe20000400000 */
[----:B------:R-:W-:Y:S01]  /*c200*/  UIMAD.WIDE UR4, UR4, 0x2, URZ ;  /* 0x00000002040478a5 */ /* 0x000fe2000f8e02ff */
[----:B------:R-:W-:Y:S01]  /*c210*/  @P0 FMUL R18, R18, 0.25 ;  /* 0x3e80000012120820 */ /* 0x000fe20000400000 */
[----:B------:R-:W-:Y:S01]  /*c220*/  FMUL R6, R191, R7 ;  /* 0x00000007bf067220 */ /* 0x000fe20000400000 */
[----:B------:R-:W-:Y:S01]  /*c230*/  @P0 FMUL R9, R9, 0.25 ;  /* 0x3e80000009090820 */ /* 0x000fe20000400000 */
[----:B------:R-:W-:Y:S01]  /*c240*/  @P0 FMUL R19, R19, 0.25 ;  /* 0x3e80000013130820 */ /* 0x000fe20000400000 */
[----:B------:R-:W-:Y:S01]  /*c250*/  @!P1 FMUL R13, R13, 16777216 ;  /* 0x4b8000000d0d9820 */ /* 0x000fe20000400000 */
[----:B------:R-:W-:Y:S01]  /*c260*/  @!P1 FMUL R16, R16, 16777216 ;  /* 0x4b80000010109820 */ /* 0x000fe20000400000 */
[----:B------:R-:W-:Y:S01]  /*c270*/  @P0 FMUL R22, R22, 0.25 ;  /* 0x3e80000016160820 */ /* 0x000fe20000400000 */
[----:B------:R-:W-:Y:S01]  /*c280*/  @P0 FMUL R31, R31, 0.25 ;  /* 0x3e8000001f1f0820 */ /* 0x000fe20000400000 */
[----:B------:R-:W-:Y:S01]  /*c290*/  @!P1 FMUL R23, R23, 16777216 ;  /* 0x4b80000017179820 */ /* 0x000fe20000400000 */
[----:B------:R-:W-:Y:S01]  /*c2a0*/  @P0 FMUL R8, R8, 0.25 ;  /* 0x3e80000008080820 */ /* 0x000fe20000400000 */
[----:B------:R-:W-:Y:S01]  /*c2b0*/  @P0 FMUL R29, R29, 0.25 ;  /* 0x3e8000001d1d0820 */ /* 0x000fe20000400000 */
[----:B------:R-:W-:Y:S01]  /*c2c0*/  FMUL R141, R191, R17 ;  /* 0x00000011bf8d7220 */ /* 0x000fe20000400000 */
[----:B------:R-:W-:Y:S01]  /*c2d0*/  @P0 FMUL R21, R21, 0.25 ;  /* 0x3e80000015150820 */ /* 0x000fe20000400000 */
[----:B------:R-:W-:Y:S01]  /*c2e0*/  @!P1 FMUL R18, R18, 16777216 ;  /* 0x4b80000012129820 */ /* 0x000fe20000400000 */
[----:B------:R-:W-:Y:S01]  /*c2f0*/  F2FP.BF16.F32.PACK_AB R0, R5, R0 ;  /* 0x000000000500723e */ /* 0x000fe200000010ff */
[----:B------:R-:W-:Y:S01]  /*c300*/  @!P1 FMUL R9, R9, 16777216 ;  /* 0x4b80000009099820 */ /* 0x000fe20000400000 */
[----:B0-----:R-:W-:-:S02]  /*c310*/  IMAD R7, R3, 0x30, RZ ;  /* 0x0000003003077824 */ /* 0x001fc400078e02ff */
[----:B------:R-:W-:Y:S01]  /*c320*/  @!P1 FMUL R19, R19, 16777216 ;  /* 0x4b80000013139820 */ /* 0x000fe20000400000 */
[----:B------:R-:W-:Y:S02]  /*c330*/  IMAD R17, R3, 0x18, RZ ;  /* 0x0000001803117824 */ /* 0x000fe400078e02ff */
[C---:B------:R-:W-:Y:S01]  /*c340*/  FMUL R137, R191.reuse, R13 ;  /* 0x0000000dbf897220 */ /* 0x040fe20000400000 */
[----:B------:R-:W-:Y:S01]  /*c350*/  FMUL R140, R191, R16 ;  /* 0x00000010bf8c7220 */ /* 0x000fe20000400000 */
[----:B------:R-:W-:Y:S02]  /*c360*/  IMAD R239, R3, 0x60, RZ ;  /* 0x0000006003ef7824 */ /* 0x000fe400078e02ff */
[----:B------:R-:W-:Y:S01]  /*c370*/  @P0 FMUL R20, R20, 0.25 ;  /* 0x3e80000014140820 */ /* 0x000fe20000400000 */
[----:B------:R-:W-:Y:S01]  /*c380*/  @!P1 FMUL R22, R22, 16777216 ;  /* 0x4b80000016169820 */ /* 0x000fe20000400000 */
[----:B------:R-:W-:Y:S01]  /*c390*/  @!P1 FMUL R31, R31, 16777216 ;  /* 0x4b8000001f1f9820 */ /* 0x000fe20000400000 */
[----:B------:R-:W-:Y:S01]  /*c3a0*/  FMUL R147, R191, R23 ;  /* 0x00000017bf937220 */ /* 0x000fe20000400000 */
[----:B------:R-:W-:Y:S01]  /*c3b0*/  IADD3.X R5, PT, PT, R68, UR5, R73, P2, P4 ;  /* 0x0000000544057c10 */ /* 0x000fe200097e8449 */
[----:B------:R-:W-:Y:S01]  /*c3c0*/  IMAD R13, R3, 0x6, RZ ;  /* 0x00000006030d7824 */ /* 0x000fe200078e02ff */
[----:B------:R-:W-:Y:S01]  /*c3d0*/  IADD3 R16, P6, PT, R7, R4, RZ ;  /* 0x0000000407107210 */ /* 0x000fe20007fde0ff */
[----:B------:R-:W-:Y:S01]  /*c3e0*/  @P0 FMUL R11, R11, 0.25 ;  /* 0x3e8000000b0b0820 */ /* 0x000fe20000400000 */
[----:B------:R-:W-:Y:S01]  /*c3f0*/  @!P1 FMUL R8, R8, 16777216 ;  /* 0x4b80000008089820 */ /* 0x000fe20000400000 */
[----:B------:R-:W-:Y:S01]  /*c400*/  @!P1 FMUL R29, R29, 16777216 ;  /* 0x4b8000001d1d9820 */ /* 0x000fe20000400000 */
[----:B------:R-:W-:-:S02]  /*c410*/  IMAD R23, R3, 0x50, RZ ;  /* 0x0000005003177824 */ /* 0x000fc400078e02ff */
[----:B------:R-:W-:Y:S01]  /*c420*/  @P0 FMUL R30, R30, 0.25 ;  /* 0x3e8000001e1e0820 */ /* 0x000fe20000400000 */
[----:B------:R-:W-:Y:S01]  /*c430*/  @P0 FMUL R35, R35, 0.25 ;  /* 0x3e80000023230820 */ /* 0x000fe20000400000 */
[----:B------:R-:W-:Y:S01]  /*c440*/  @!P1 FMUL R21, R21, 16777216 ;  /* 0x4b80000015159820 */ /* 0x000fe20000400000 */
[----:B------:R-:W-:Y:S01]  /*c450*/  FMUL R142, R191, R18 ;  /* 0x00000012bf8e7220 */ /* 0x000fe20000400000 */
[----:B------:R-:W-:Y:S01]  /*c460*/  FSEL R192, R69, -INF , P3 ;  /* 0xff80000045c07808 */ /* 0x000fe20001800000 */
[----:B------:R-:W-:Y:S01]  /*c470*/  @P0 FMUL R12, R12, 0.25 ;  /* 0x3e8000000c0c0820 */ /* 0x000fe20000400000 */
[----:B------:R-:W-:Y:S01]  /*c480*/  @P0 FMUL R27, R27, 0.25 ;  /* 0x3e8000001b1b0820 */ /* 0x000fe20000400000 */
[C---:B------:R-:W-:Y:S01]  /*c490*/  FMUL R133, R191.reuse, R9 ;  /* 0x00000009bf857220 */ /* 0x040fe20000400000 */
[----:B------:R-:W-:Y:S01]  /*c4a0*/  FMUL R143, R191, R19 ;  /* 0x00000013bf8f7220 */ /* 0x000fe20000400000 */
[----:B------:R-:W-:Y:S01]  /*c4b0*/  F2FP.BF16.F32.PACK_AB R193, R6, R193 ;  /* 0x000000c106c1723e */ /* 0x000fe200000010ff */
[----:B------:R-:W-:Y:S01]  /*c4c0*/  @P0 FMUL R39, R39, 0.25 ;  /* 0x3e80000027270820 */ /* 0x000fe20000400000 */
[----:B------:R-:W-:Y:S01]  /*c4d0*/  IADD3 R18, P3, PT, R17, R4, RZ ;  /* 0x0000000411127210 */ /* 0x000fe20007f7e0ff */
[----:B------:R-:W-:Y:S01]  /*c4e0*/  @!P1 FMUL R20, R20, 16777216 ;  /* 0x4b80000014149820 */ /* 0x000fe20000400000 */
[C---:B------:R-:W-:Y:S01]  /*c4f0*/  FMUL R146, R191.reuse, R22 ;  /* 0x00000016bf927220 */ /* 0x040fe20000400000 */
[----:B------:R-:W-:Y:S01]  /*c500*/  FMUL R155, R191, R31 ;  /* 0x0000001fbf9b7220 */ /* 0x000fe20000400000 */
[----:B------:R-:W-:Y:S01]  /*c510*/  IMAD R19, R3, 0xc, RZ ;  /* 0x0000000c03137824 */ /* 0x000fe200078e02ff */
[----:B------:R-:W-:Y:S01]  /*c520*/  IADD3 R6, P2, PT, R239, R4, RZ ;  /* 0x00000004ef067210 */ /* 0x000fe20007f5e0ff */
[----:B------:R-:W-:Y:S01]  /*c530*/  IMAD R9, R3, 0x3, RZ ;  /* 0x0000000303097824 */ /* 0x000fe200078e02ff */
[----:B------:R-:W-:Y:S01]  /*c540*/  LEA.HI.X.SX32 R17, R17, R5, 0x1, P6 ;  /* 0x0000000511117211 */ /* 0x000fe200030f0eff */
[----:B------:R-:W-:Y:S01]  /*c550*/  @P0 FMUL R10, R10, 0.25 ;  /* 0x3e8000000a0a0820 */ /* 0x000fe20000400000 */
        /* <DEDUP_REMOVED lines=40> */
[----:B------:R-:W-:Y:S01]  /*c7e0*/  @!P1 FMUL R11, R11, 16777216 ;  /* 0x4b8000000b0b9820 */ /* 0x000fe20000400000 */
[C---:B------:R-:W-:Y:S01]  /*c7f0*/  FMUL R132, R191.reuse, R8 ;  /* 0x00000008bf847220 */ /* 0x040fe20000400000 */
[----:B------:R-:W-:Y:S01]  /*c800*/  FMUL R153, R191, R29 ;  /* 0x0000001dbf997220 */ /* 0x000fe20000400000 */
[----:B------:R-:W-:Y:S01]  /*c810*/  IMAD R31, R3, 0x28, RZ ;  /* 0x00000028031f7824 */ /* 0x000fe200078e02ff */
[-C--:B------:R-:W-:Y:S01]  /*c820*/  IADD3 R22, P6, PT, R13, R4.reuse, RZ ;  /* 0x000000040d167210 */ /* 0x080fe20007fde0ff */
[----:B------:R-:W-:Y:S01]  /*c830*/  @!P1 FMUL R30, R30, 16777216 ;  /* 0x4b8000001e1e9820 */ /* 0x000fe20000400000 */
[----:B------:R-:W-:Y:S01]  /*c840*/  @!P1 FMUL R35, R35, 16777216 ;  /* 0x4b80000023239820 */ /* 0x000fe20000400000 */
[----:B------:R-:W-:Y:S01]  /*c850*/  FMUL R145, R191, R21 ;  /* 0x00000015bf917220 */ /* 0x000fe20000400000 */
[----:B------:R-:W-:Y:S01]  /*c860*/  IMAD R29, R3, 0xa, RZ ;  /* 0x0000000a031d7824 */ /* 0x000fe200078e02ff */
[----:B------:R-:W-:Y:S01]  /*c870*/  IADD3 R8, P0, PT, R23, R4, RZ ;  /* 0x0000000417087210 */ /* 0x000fe20007f1e0ff */
[----:B------:R-:W-:Y:S01]  /*c880*/  @!P1 FMUL R12, R12, 16777216 ;  /* 0x4b8000000c0c9820 */ /* 0x000fe20000400000 */
[----:B------:R-:W-:Y:S01]  /*c890*/  @!P1 FMUL R27, R27, 16777216 ;  /* 0x4b8000001b1b9820 */ /* 0x000fe20000400000 */
[----:B------:R-:W-:-:S02]  /*c8a0*/  IMAD R21, R3, 0x48, RZ ;  /* 0x0000004803157824 */ /* 0x000fc400078e02ff */
[----:B------:R-:W-:Y:S01]  /*c8b0*/  @!P1 FMUL R39, R39, 16777216 ;  /* 0x4b80000027279820 */ /* 0x000fe20000400000 */
[----:B------:R-:W-:Y:S01]  /*c8c0*/  FMUL R144, R191, R20 ;  /* 0x00000014bf907220 */ /* 0x000fe20000400000 */
[----:B------:R-:W-:Y:S01]  /*c8d0*/  LEA.HI.X.SX32 R7, R7, R5, 0x1, P2 ;  /* 0x0000000507077211 */ /* 0x000fe200010f0eff */
[----:B------:R-:W-:Y:S01]  /*c8e0*/  @!P1 FMUL R10, R10, 16777216 ;  /* 0x4b8000000a0a9820 */ /* 0x000fe20000400000 */
[----:B------:R-:W-:Y:S01]  /*c8f0*/  @!P1 FMUL R26, R26, 16777216 ;  /* 0x4b8000001a1a9820 */ /* 0x000fe20000400000 */
[----:B------:R-:W-:Y:S01]  /*c900*/  @!P1 FMUL R37, R37, 16777216 ;  /* 0x4b80000025259820 */ /* 0x000fe20000400000 */
[----:B------:R-:W-:Y:S01]  /*c910*/  FMUL R135, R191, R11 ;  /* 0x0000000bbf877220 */ /* 0x000fe20000400000 */
[----:B------:R-:W-:Y:S01]  /*c920*/  IMAD R247, R3, 0x70, RZ ;  /* 0x0000007003f77824 */ /* 0x000fe200078e02ff */
[----:B------:R-:W-:Y:S01]  /*c930*/  IADD3 R20, P2, PT, R19, R4, RZ ;  /* 0x0000000413147210 */ /* 0x000fe20007f5e0ff */
[----:B------:R-:W-:Y:S01]  /*c940*/  FMUL R154, R191, R30 ;  /* 0x0000001ebf9a7220 */ /* 0x000fe20000400000 */
[----:B------:R-:W-:Y:S01]  /*c950*/  LEA.HI.X.SX32 R23, R9, R5, 0x1, P6 ;  /* 0x0000000509177211 */ /* 0x000fe200030f0eff */
[----:B------:R-:W-:Y:S01]  /*c960*/  FMUL R159, R191, R35 ;  /* 0x00000023bf9f7220 */ /* 0x000fe20000400000 */
[----:B------:R-:W-:Y:S01]  /*c970*/  IMAD R11, R3, 0x5, RZ ;  /* 0x00000005030b7824 */ /* 0x000fe200078e02ff */
[----:B------:R-:W-:Y:S01]  /*c980*/  LEA.HI.X.SX32 R9, R31, R5, 0x1, P0 ;  /* 0x000000051f097211 */ /* 0x000fe200000f0eff */
[----:B------:R-:W-:Y:S01]  /*c990*/  @!P1 FMUL R36, R36, 16777216 ;  /* 0x4b80000024249820 */ /* 0x000fe20000400000 */
[----:B------:R-:W-:Y:S01]  /*c9a0*/  @!P1 FMUL R45, R45, 16777216 ;  /* 0x4b8000002d2d9820 */ /* 0x000fe20000400000 */
[C---:B------:R-:W-:Y:S01]  /*c9b0*/  FMUL R136, R191.reuse, R12 ;  /* 0x0000000cbf887220 */ /* 0x040fe20000400000 */
[----:B------:R-:W-:Y:S01]  /*c9c0*/  FMUL R151, R191, R27 ;  /* 0x0000001bbf977220 */ /* 0x000fe20000400000 */
[----:B------:R-:W-:Y:S01]  /*c9d0*/  IMAD R35, R3, 0x1c, RZ ;  /* 0x0000001c03237824 */ /* 0x000fe200078e02ff */
[-C--:B------:R-:W-:Y:S01]  /*c9e0*/  IADD3 R30, P0, PT, R29, R4.reuse, RZ ;  /* 0x000000041d1e7210 */ /* 0x080fe20007f1e0ff */
[----:B------:R-:W-:Y:S01]  /*c9f0*/  @!P1 FMUL R28, R28, 16777216 ;  /* 0x4b8000001c1c9820 */ /* 0x000fe20000400000 */
[----:B------:R-:W-:Y:S01]  /*ca00*/  FMUL R163, R191, R39 ;  /* 0x00000027bfa37220 */ /* 0x000fe20000400000 */
[----:B------:R-:W-:Y:S01]  /*ca10*/  IMAD R27, R3, 0x14, RZ ;  /* 0x00000014031b7824 */ /* 0x000fe200078e02ff */
[----:B------:R-:W-:Y:S01]  /*ca20*/  IADD3 R12, P4, PT, R21, R4, RZ ;  /* 0x00000004150c7210 */ /* 0x000fe20007f9e0ff */
[----:B------:R-:W-:Y:S01]  /*ca30*/  @!P1 FMUL R14, R14, 16777216 ;  /* 0x4b8000000e0e9820 */ /* 0x000fe20000400000 */
        /* <DEDUP_REMOVED lines=34> */
[C---:B------:R-:W-:Y:S01]  /*cc60*/  FMUL R134, R191.reuse, R10 ;  /* 0x0000000abf867220 */ /* 0x040fe20000400000 */
[C---:B------:R-:W-:Y:S01]  /*cc70*/  FMUL R150, R191.reuse, R26 ;  /* 0x0000001abf967220 */ /* 0x040fe20000400000 */
[----:B------:R-:W-:Y:S01]  /*cc80*/  FMUL R161, R191, R37 ;  /* 0x00000025bfa17220 */ /* 0x000fe20000400000 */
[----:B------:R-:W-:Y:S01]  /*cc90*/  IMAD R39, R3, 0x38, RZ ;  /* 0x0000003803277824 */ /* 0x000fe200078e02ff */
[----:B------:R-:W-:Y:S01]  /*cca0*/  LEA.HI.X.SX32 R21, R13, R5, 0x1, P2 ;  /* 0x000000050d157211 */ /* 0x000fe200010f0eff */
[----:B------:R-:W-:Y:S01]  /*ccb0*/  IMAD R37, R3, 0xe, RZ ;  /* 0x0000000e03257824 */ /* 0x000fe200078e02ff */
[----:B------:R-:W-:Y:S01]  /*ccc0*/  IADD3 R10, P1, PT, R247, R4, RZ ;  /* 0x00000004f70a7210 */ /* 0x000fe20007f3e0ff */
[----:B------:R-:W-:Y:S01]  /*ccd0*/  FMUL R160, R191, R36 ;  /* 0x00000024bfa07220 */ /* 0x000fe20000400000 */
[----:B------:R-:W-:Y:S01]  /*cce0*/  IADD3 R26, P2, PT, R31, R4, RZ ;  /* 0x000000041f1a7210 */ /* 0x000fe20007f5e0ff */
[----:B------:R-:W-:Y:S01]  /*ccf0*/  FMUL R169, R191, R45 ;  /* 0x0000002dbfa97220 */ /* 0x000fe20000400000 */
[----:B------:R-:W-:Y:S01]  /*cd00*/  LEA.HI.X.SX32 R31, R11, R5, 0x1, P0 ;  /* 0x000000050b1f7211 */ /* 0x000fe200000f0eff */
[----:B------:R-:W-:Y:S01]  /*cd10*/  FMUL R152, R191, R28 ;  /* 0x0000001cbf987220 */ /* 0x000fe20000400000 */
[----:B------:R-:W-:Y:S01]  /*cd20*/  IMAD R45, R3, 0x24, RZ ;  /* 0x00000024032d7824 */ /* 0x000fe200078e02ff */
[-C--:B------:R-:W-:Y:S01]  /*cd30*/  IADD3 R36, P0, PT, R35, R4.reuse, RZ ;  /* 0x0000000423247210 */ /* 0x080fe20007f1e0ff */
[----:B------:R-:W-:Y:S01]  /*cd40*/  FMUL R139, R191, R15 ;  /* 0x0000000fbf8b7220 */ /* 0x000fe20000400000 */
[----:B------:R-:W-:Y:S01]  /*cd50*/  IADD3 R28, P6, PT, R27, R4, RZ ;  /* 0x000000041b1c7210 */ /* 0x000fe20007fde0ff */
[C---:B------:R-:W-:Y:S01]  /*cd60*/  FMUL R162, R191.reuse, R38 ;  /* 0x00000026bfa27220 */ /* 0x040fe20000400000 */
[----:B------:R-:W-:Y:S01]  /*cd70*/  FMUL R167, R191, R43 ;  /* 0x0000002bbfa77220 */ /* 0x000fe20000400000 */
[----:B------:R-:W-:Y:S01]  /*cd80*/  IMAD R15, R3, 0x7, RZ ;  /* 0x00000007030f7824 */ /* 0x000fe200078e02ff */
[----:B------:R-:W-:Y:S01]  /*cd90*/  LEA.HI.X.SX32 R11, R39, R5, 0x1, P1 ;  /* 0x00000005270b7211 */ /* 0x000fe200008f0eff */
[----:B------:R-:W-:Y:S01]  /*cda0*/  IMAD R43, R3, 0x12, RZ ;  /* 0x00000012032b7824 */ /* 0x000fe200078e02ff */
[----:B------:R-:W-:Y:S01]  /*cdb0*/  IADD3 R38, P1, PT, R37, R4, RZ ;  /* 0x0000000425267210 */ /* 0x000fe20007f3e0ff */
[C---:B------:R-:W-:Y:S01]  /*cdc0*/  FMUL R166, R191.reuse, R42 ;  /* 0x0000002abfa67220 */ /* 0x040fe20000400000 */
[----:B------:R-:W-:Y:S01]  /*cdd0*/  FMUL R175, R191, R51 ;  /* 0x00000033bfaf7220 */ /* 0x000fe20000400000 */
[-C--:B------:R-:W-:Y:S01]  /*cde0*/  LEA.HI.X.SX32 R37, R37, R5.reuse, 0x1, P0 ;  /* 0x0000000525257211 */ /* 0x080fe200000f0eff */
[----:B------:R-:W-:Y:S01]  /*cdf0*/  FMUL R158, R191, R34 ;  /* 0x00000022bf9e7220 */ /* 0x000fe20000400000 */
[----:B------:R-:W-:Y:S01]  /*ce00*/  IMAD R51, R3, 0x2c, RZ ;  /* 0x0000002c03337824 */ /* 0x000fe200078e02ff */
[----:B------:R-:W-:Y:S01]  /*ce10*/  LEA.HI.X.SX32 R29, R29, R5, 0x1, P6 ;  /* 0x000000051d1d7211 */ /* 0x000fe200030f0eff */
[----:B------:R-:W-:Y:S01]  /*ce20*/  FMUL R149, R191, R25 ;  /* 0x00000019bf957220 */ /* 0x000fe20000400000 */
[----:B------:R-:W-:Y:S01]  /*ce30*/  IADD3 R42, P0, PT, R45, R4, RZ ;  /* 0x000000042d2a7210 */ /* 0x000fe20007f1e0ff */
[----:B------:R-:W-:Y:S01]  /*ce40*/  FMUL R168, R191, R44 ;  /* 0x0000002cbfa87220 */ /* 0x000fe20000400000 */
[-C--:B------:R-:W-:Y:S01]  /*ce50*/  IADD3 R34, P6, PT, R39, R4.reuse, RZ ;  /* 0x0000000427227210 */ /* 0x080fe20007fde0ff */
[----:B------:R-:W-:Y:S01]  /*ce60*/  FMUL R173, R191, R49 ;  /* 0x00000031bfad7220 */ /* 0x000fe20000400000 */
[----:B------:R-:W-:Y:S01]  /*ce70*/  IMAD R25, R3, 0x9, RZ ;  /* 0x0000000903197824 */ /* 0x000fe200078e02ff */
[----:B------:R-:W-:Y:S01]  /*ce80*/  LEA.HI.X.SX32 R39, R15, R5, 0x1, P1 ;  /* 0x000000050f277211 */ /* 0x000fe200008f0eff */
[----:B------:R-:W-:Y:S01]  /*ce90*/  IMAD R235, R3, 0x58, RZ ;  /* 0x0000005803eb7824 */ /* 0x000fe200078e02ff */
[----:B------:R-:W-:Y:S01]  /*cea0*/  IADD3 R44, P1, PT, R43, R4, RZ ;  /* 0x000000042b2c7210 */ /* 0x000fe20007f3e0ff */
[----:B------:R-:W-:-:S02]  /*ceb0*/  IMAD R49, R3, 0x16, RZ ;  /* 0x0000001603317824 */ /* 0x000fc400078e02ff */
[C---:B------:R-:W-:Y:S01]  /*cec0*/  FMUL R172, R191.reuse, R48 ;  /* 0x00000030bfac7220 */ /* 0x040fe20000400000 */
[----:B------:R-:W-:Y:S01]  /*ced0*/  FMUL R181, R191, R57 ;  /* 0x00000039bfb57220 */ /* 0x000fe20000400000 */
[----:B------:R-:W-:Y:S01]  /*cee0*/  LEA.HI.X.SX32 R43, R43, R5, 0x1, P0 ;  /* 0x000000052b2b7211 */ /* 0x000fe200000f0eff */
[----:B------:R-:W-:Y:S01]  /*cef0*/  IMAD R57, R3, 0x34, RZ ;  /* 0x0000003403397824 */ /* 0x000fe200078e02ff */
[----:B------:R-:W-:Y:S01]  /*cf00*/  IADD3 R48, P0, PT, R51, R4, RZ ;  /* 0x0000000433307210 */ /* 0x000fe20007f1e0ff */
[C---:B------:R-:W-:Y:S01]  /*cf10*/  FMUL R138, R191.reuse, R14 ;  /* 0x0000000ebf8a7220 */ /* 0x040fe20000400000 */
[----:B------:R-:W-:Y:S01]  /*cf20*/  FMUL R157, R191, R33 ;  /* 0x00000021bf9d7220 */ /* 0x000fe20000400000 */
[----:B------:R-:W-:Y:S01]  /*cf30*/  LEA.HI.X.SX32 R13, R45, R5, 0x1, P4 ;  /* 0x000000052d0d7211 */ /* 0x000fe200020f0eff */
[C---:B------:R-:W-:Y:S01]  /*cf40*/  FMUL R174, R191.reuse, R50 ;  /* 0x00000032bfae7220 */ /* 0x040fe20000400000 */
[----:B------:R-:W-:Y:S01]  /*cf50*/  FMUL R179, R191, R55 ;  /* 0x00000037bfb37220 */ /* 0x000fe20000400000 */
[----:B------:R-:W-:Y:S01]  /*cf60*/  IMAD R33, R3, 0xb, RZ ;  /* 0x0000000b03217824 */ /* 0x000fe200078e02ff */
[-C--:B------:R-:W-:Y:S01]  /*cf70*/  IADD3 R14, P5, PT, R235, R4.reuse, RZ ;  /* 0x00000004eb0e7210 */ /* 0x080fe20007fbe0ff */
[----:B------:R-:W-:Y:S01]  /*cf80*/  IMAD R243, R3, 0x68, RZ ;  /* 0x0000006803f37824 */ /* 0x000fe200078e02ff */
[----:B------:R-:W-:Y:S01]  /*cf90*/  LEA.HI.X.SX32 R45, R25, R5, 0x1, P1 ;  /* 0x00000005192d7211 */ /* 0x000fe200008f0eff */
[----:B------:R-:W-:Y:S01]  /*cfa0*/  IMAD R55, R3, 0x1a, RZ ;  /* 0x0000001a03377824 */ /* 0x000fe200078e02ff */
[----:B------:R-:W-:Y:S01]  /*cfb0*/  IADD3 R50, P1, PT, R49, R4, RZ ;  /* 0x0000000431327210 */ /* 0x000fe20007f3e0ff */
[C---:B------:R-:W-:Y:S01]  /*cfc0*/  FMUL R178, R191.reuse, R54 ;  /* 0x00000036bfb27220 */ /* 0x040fe20000400000 */
[----:B------:R-:W-:Y:S01]  /*cfd0*/  FMUL R187, R191, R63 ;  /* 0x0000003fbfbb7220 */ /* 0x000fe20000400000 */
[----:B------:R-:W-:Y:S01]  /*cfe0*/  LEA.HI.X.SX32 R49, R49, R5, 0x1, P0 ;  /* 0x0000000531317211 */ /* 0x000fe200000f0eff */
[----:B------:R-:W-:Y:S01]  /*cff0*/  IMAD R63, R3, 0x3c, RZ ;  /* 0x0000003c033f7824 */ /* 0x000fe200078e02ff */
[----:B------:R-:W-:Y:S01]  /*d000*/  IADD3 R54, P0, PT, R57, R4, RZ ;  /* 0x0000000439367210 */ /* 0x000fe20007f1e0ff */
[C---:B------:R-:W-:Y:S01]  /*d010*/  FMUL R148, R191.reuse, R24 ;  /* 0x00000018bf947220 */ /* 0x040fe20000400000 */
[----:B------:R-:W-:Y:S01]  /*d020*/  FMUL R165, R191, R41 ;  /* 0x00000029bfa57220 */ /* 0x000fe20000400000 */
[-C--:B------:R-:W-:Y:S01]  /*d030*/  LEA.HI.X.SX32 R19, R19, R5.reuse, 0x1, P3 ;  /* 0x0000000513137211 */ /* 0x080fe200018f0eff */
[----:B------:R-:W-:Y:S01]  /*d040*/  FMUL R180, R191, R56 ;  /* 0x00000038bfb47220 */ /* 0x000fe20000400000 */
[----:B------:R-:W-:Y:S01]  /*d050*/  LEA.HI.X.SX32 R15, R51, R5, 0x1, P5 ;  /* 0x00000005330f7211 */ /* 0x000fe200028f0eff */
[----:B------:R-:W-:Y:S01]  /*d060*/  FMUL R185, R191, R61 ;  /* 0x0000003dbfb97220 */ /* 0x000fe20000400000 */
[----:B------:R-:W-:Y:S01]  /*d070*/  IMAD R41, R3, 0xd, RZ ;  /* 0x0000000d03297824 */ /* 0x000fe200078e02ff */
[----:B------:R-:W-:Y:S01]  /*d080*/  IADD3 R24, P3, PT, R243, R4, RZ ;  /* 0x00000004f3187210 */ /* 0x000fe20007f7e0ff */
[----:B------:R-:W-:Y:S01]  /*d090*/  IMAD R251, R3, 0x78, RZ ;  /* 0x0000007803fb7824 */ /* 0x000fe200078e02ff */
[----:B------:R-:W-:Y:S01]  /*d0a0*/  LEA.HI.X.SX32 R51, R33, R5, 0x1, P1 ;  /* 0x0000000521337211 */ /* 0x000fe200008f0eff */
[----:B------:R-:W-:-:S02]  /*d0b0*/  IMAD R219, R3, 0x44, RZ ;  /* 0x0000004403db7824 */ /* 0x000fc400078e02ff */
        /* <DEDUP_REMOVED lines=12> */
[----:B------:R-:W-:Y:S01]  /*d180*/  FMUL R188, R191, R66 ;  /* 0x00000042bfbc7220 */ /* 0x000fe20000400000 */
[----:B------:R-:W-:Y:S01]  /*d190*/  IMAD R61, R3, 0x1e, RZ ;  /* 0x0000001e033d7824 */ /* 0x000fe200078e02ff */
[-C--:B------:R-:W-:Y:S01]  /*d1a0*/  IADD3 R56, P1, PT, R55, R4.reuse, RZ ;  /* 0x0000000437387210 */ /* 0x080fe20007f3e0ff */
[----:B------:R-:W-:Y:S01]  /*d1b0*/  FMUL R191, R191, R67 ;  /* 0x00000043bfbf7220 */ /* 0x000fe20000400000 */
        /* <DEDUP_REMOVED lines=56> */
[----:B------:R-:W-:Y:S01]  /*d540*/  FFMA R192, R192, 0.69314718246459960938, R93 ;  /* 0x3f317218c0c07823 */ /* 0x000fe2000000005d */
        /* <DEDUP_REMOVED lines=17> */
[C---:B------:R-:W-:Y:S01]  /*d660*/  IMAD R203, R3.reuse, 0x6a, RZ ;  /* 0x0000006a03cb7824 */ /* 0x040fe200078e02ff */
        /* <DEDUP_REMOVED lines=39> */
[----:B------:R-:W-:Y:S01]  /*d8e0*/  IMAD.SHL.U32 R125, R3, 0x4, RZ ;  /* 0x00000004037d7824 */ /* 0x000fe200078e00ff */
[-C--:B------:R-:W-:Y:S01]  /*d8f0*/  LEA.HI.X.SX32 R97, R97, R5.reuse, 0x1, P1 ;  /* 0x0000000561617211 */ /* 0x080fe200008f0eff */
[----:B------:R0:W-:Y:S01]  /*d900*/  STG.E.U16 desc[UR30][R4.64], R0 ;  /* 0x0000000004007986 */ /* 0x0001e2000c10151e */
[-C--:B------:R-:W-:Y:S01]  /*d910*/  IADD3 R104, P5, PT, R207, R4.reuse, RZ ;  /* 0x00000004cf687210 */ /* 0x080fe20007fbe0ff */
[----:B------:R-:W-:Y:S01]  /*d920*/  IMAD.SHL.U32 R127, R3, 0x8, RZ ;  /* 0x00000008037f7824 */ /* 0x000fe200078e00ff */
[----:B------:R-:W-:Y:S01]  /*d930*/  IADD3 R110, P1, PT, R201, R4, RZ ;  /* 0x00000004c96e7210 */ /* 0x000fe20007f3e0ff */
[----:B------:R-:W-:Y:S01]  /*d940*/  IMAD.SHL.U32 R129, R3, 0x10, RZ ;  /* 0x0000001003817824 */ /* 0x000fe200078e00ff */
[-C--:B------:R-:W-:Y:S01]  /*d950*/  LEA.HI.X.SX32 R99, R99, R5.reuse, 0x1, P6 ;  /* 0x0000000563637211 */ /* 0x080fe200030f0eff */
[----:B------:R-:W-:Y:S01]  /*d960*/  IMAD.SHL.U32 R131, R3, 0x20, RZ ;  /* 0x0000002003837824 */ /* 0x000fe200078e00ff */
[-C--:B------:R-:W-:Y:S01]  /*d970*/  LEA.HI.X.SX32 R101, R101, R5.reuse, 0x1, P0 ;  /* 0x0000000565657211 */ /* 0x080fe200000f0eff */
[----:B------:R-:W-:Y:S01]  /*d980*/  IMAD R195, R3, 0x3f, RZ ;  /* 0x0000003f03c37824 */ /* 0x000fe200078e02ff */
[-C--:B------:R-:W-:Y:S01]  /*d990*/  LEA.HI.X.SX32 R103, R103, R5.reuse, 0x1, P4 ;  /* 0x0000000567677211 */ /* 0x080fe200020f0eff */
[----:B------:R-:W2:Y:S01]  /*d9a0*/  LDCU UR4, c[0x0][0x3ec] ;  /* 0x00007d80ff0477ac */ /* 0x000ea20008000800 */
[----:B------:R-:W-:-:S02]  /*d9b0*/  LEA.HI.X.SX32 R107, R107, R5, 0x1, P3 ;  /* 0x000000056b6b7211 */ /* 0x000fc400018f0eff */
[-C--:B------:R-:W-:Y:S02]  /*d9c0*/  IADD3 R112, P6, PT, R199, R4.reuse, RZ ;  /* 0x00000004c7707210 */ /* 0x080fe40007fde0ff */
[-C--:B------:R-:W-:Y:S02]  /*d9d0*/  IADD3 R114, P0, PT, R197, R4.reuse, RZ ;  /* 0x00000004c5727210 */ /* 0x080fe40007f1e0ff */
[-C--:B------:R-:W-:Y:S02]  /*d9e0*/  IADD3 R116, P4, PT, R123, R4.reuse, RZ ;  /* 0x000000047b747210 */ /* 0x080fe40007f9e0ff */
[-C--:B------:R-:W-:Y:S02]  /*d9f0*/  IADD3 R120, P3, PT, R119, R4.reuse, RZ ;  /* 0x0000000477787210 */ /* 0x080fe40007f7e0ff */
[----:B------:R-:W-:Y:S02]  /*da00*/  LEA.HI.X.SX32 R109, R109, R5, 0x1, P2 ;  /* 0x000000056d6d7211 */ /* 0x000fe400010f0eff */
[----:B------:R-:W-:-:S02]  /*da10*/  LEA R122, P2, R3, R4, 0x2 ;  /* 0x00000004037a7211 */ /* 0x000fc400078410ff */
[-C--:B------:R-:W-:Y:S02]  /*da20*/  LEA.HI.X.SX32 R105, R105, R5.reuse, 0x1, P5 ;  /* 0x0000000569697211 */ /* 0x080fe400028f0eff */
[-C--:B------:R-:W-:Y:S01]  /*da30*/  LEA.HI.X.SX32 R111, R111, R5.reuse, 0x1, P1 ;  /* 0x000000056f6f7211 */ /* 0x080fe200008f0eff */
[----:B--2---:R-:W-:Y:S01]  /*da40*/  UIMAD UR4, UR8, UR4, URZ ;  /* 0x00000004080472a4 */ /* 0x004fe2000f8e02ff */
[-C--:B------:R-:W-:Y:S02]  /*da50*/  IADD3 R118, P5, PT, R121, R4.reuse, RZ ;  /* 0x0000000479767210 */ /* 0x080fe40007fbe0ff */
[----:B------:R-:W-:Y:S01]  /*da60*/  LEA R124, P1, R3, R4, 0x3 ;  /* 0x00000004037c7211 */ /* 0x000fe200078218ff */
[----:B------:R-:W-:Y:S01]  /*da70*/  USHF.L.U32 UR6, UR4, 0x2, URZ ;  /* 0x0000000204067899 */ /* 0x000fe200080006ff */
[-C--:B------:R-:W-:Y:S01]  /*da80*/  LEA.HI.X.SX32 R113, R113, R5.reuse, 0x1, P6 ;  /* 0x0000000571717211 */ /* 0x080fe200030f0eff */
[----:B------:R-:W-:Y:S01]  /*da90*/  UIMAD.WIDE UR4, UR4, 0x4, URZ ;  /* 0x00000004040478a5 */ /* 0x000fe2000f8e02ff */
[----:B------:R-:W-:-:S02]  /*daa0*/  LEA.HI.X.SX32 R115, R115, R5, 0x1, P0 ;  /* 0x0000000573737211 */ /* 0x000fc400000f0eff */
[-C--:B------:R-:W-:Y:S02]  /*dab0*/  LEA.HI.X.SX32 R117, R117, R5.reuse, 0x1, P4 ;  /* 0x0000000575757211 */ /* 0x080fe400020f0eff */
[----:B------:R-:W-:Y:S02]  /*dac0*/  LEA.HI.X.SX32 R121, R3, R5, 0x1, P3 ;  /* 0x0000000503797211 */ /* 0x000fe400018f0eff */
[----:B0-----:R-:W-:Y:S02]  /*dad0*/  PRMT R0, R0, 0x7632, R0 ;  /* 0x0000763200007816 */ /* 0x001fe40000000000 */
[----:B------:R-:W-:Y:S02]  /*dae0*/  F2FP.BF16.F32.PACK_AB R132, R133, R132 ;  /* 0x000000848584723e */ /* 0x000fe400000010ff */
[CC--:B------:R-:W-:Y:S01]  /*daf0*/  LEA R126, P6, R3.reuse, R4.reuse, 0x4 ;  /* 0x00000004037e7211 */ /* 0x0c0fe200078c20ff */
[----:B------:R0:W-:Y:S01]  /*db00*/  STG.E.U16 desc[UR30][R120.64], R0 ;  /* 0x0000000078007986 */ /* 0x0001e2000c10151e */
[----:B------:R-:W-:-:S02]  /*db10*/  LEA R128, P0, R3, R4, 0x5 ;  /* 0x0000000403807211 */ /* 0x000fc400078028ff */
[----:B------:R-:W-:Y:S02]  /*db20*/  LEA R130, P4, R3, R4, 0x6 ;  /* 0x0000000403827211 */ /* 0x000fe400078830ff */
[-C--:B------:R-:W-:Y:S02]  /*db30*/  LEA.HI.X.SX32 R123, R119, R5.reuse, 0x1, P2 ;  /* 0x00000005777b7211 */ /* 0x080fe400010f0eff */
[----:B------:R-:W-:Y:S02]  /*db40*/  PRMT R3, R193, 0x7632, R3 ;  /* 0x00007632c1037816 */ /* 0x000fe40000000003 */
[----:B------:R-:W-:Y:S01]  /*db50*/  F2FP.BF16.F32.PACK_AB R134, R135, R134 ;  /* 0x000000868786723e */ /* 0x000fe200000010ff */
[----:B------:R-:W-:Y:S01]  /*db60*/  STG.E.U16 desc[UR30][R122.64], R193 ;  /* 0x000000c17a007986 */ /* 0x000fe2000c10151e */
[----:B------:R-:W-:Y:S02]  /*db70*/  LEA.HI.X.SX32 R125, R125, R5, 0x1, P1 ;  /* 0x000000057d7d7211 */ /* 0x000fe400008f0eff */
[----:B------:R-:W-:Y:S01]  /*db80*/  PRMT R4, R132, 0x7632, R4 ;  /* 0x0000763284047816 */ /* 0x000fe20000000004 */
[----:B------:R2:W-:Y:S01]  /*db90*/  STG.E.U16 desc[UR30][R22.64], R3 ;  /* 0x0000000316007986 */ /* 0x0005e2000c10151e */
[----:B------:R-:W-:-:S02]  /*dba0*/  F2FP.BF16.F32.PACK_AB R136, R137, R136 ;  /* 0x000000888988723e */ /* 0x000fc400000010ff */
[----:B0-----:R-:W-:Y:S01]  /*dbb0*/  PRMT R0, R134, 0x7632, R0 ;  /* 0x0000763286007816 */ /* 0x001fe20000000000 */
[----:B------:R-:W-:Y:S01]  /*dbc0*/  STG.E.U16 desc[UR30][R124.64], R132 ;  /* 0x000000847c007986 */ /* 0x000fe2000c10151e */
[----:B------:R-:W-:Y:S02]  /*dbd0*/  F2FP.BF16.F32.PACK_AB R138, R139, R138 ;  /* 0x0000008a8b8a723e */ /* 0x000fe400000010ff */
[----:B------:R-:W-:Y:S01]  /*dbe0*/  LEA.HI.X.SX32 R127, R127, R5, 0x1, P6 ;  /* 0x000000057f7f7211 */ /* 0x000fe200030f0eff */
[----:B------:R0:W-:Y:S01]  /*dbf0*/  STG.E.U16 desc[UR30][R30.64], R4 ;  /* 0x000000041e007986 */ /* 0x0001e2000c10151e */
[----:B------:R-:W-:Y:S02]  /*dc00*/  F2FP.BF16.F32.PACK_AB R140, R141, R140 ;  /* 0x0000008c8d8c723e */ /* 0x000fe400000010ff */
[----:B------:R-:W-:Y:S01]  /*dc10*/  F2FP.BF16.F32.PACK_AB R142, R143, R142 ;  /* 0x0000008e8f8e723e */ /* 0x000fe200000010ff */
[----:B------:R-:W-:Y:S01]  /*dc20*/  STG.E.U16 desc[UR30][R20.64], R134 ;  /* 0x0000008614007986 */ /* 0x000fe2000c10151e */
[----:B--2---:R-:W-:-:S02]  /*dc30*/  PRMT R22, R136, 0x7632, R22 ;  /* 0x0000763288167816 */ /* 0x004fc40000000016 */
[----:B------:R-:W-:Y:S01]  /*dc40*/  PRMT R3, R138, 0x7632, R3 ;  /* 0x000076328a037816 */ /* 0x000fe20000000003 */
[----:B------:R2:W-:Y:S01]  /*dc50*/  STG.E.U16 desc[UR30][R38.64], R0 ;  /* 0x0000000026007986 */ /* 0x0005e2000c10151e */
[----:B------:R-:W-:Y:S02]  /*dc60*/  F2FP.BF16.F32.PACK_AB R144, R145, R144 ;  /* 0x000000909190723e */ /* 0x000fe400000010ff */
[----:B------:R-:W-:Y:S01]  /*dc70*/  F2FP.BF16.F32.PACK_AB R146, R147, R146 ;  /* 0x000000929392723e */ /* 0x000fe200000010ff */
[----:B------:R-:W-:Y:S01]  /*dc80*/  STG.E.U16 desc[UR30][R126.64], R136 ;  /* 0x000000887e007986 */ /* 0x000fe2000c10151e */
[----:B0-----:R-:W-:Y:S02]  /*dc90*/  PRMT R31, R142, 0x7632, R31 ;  /* 0x000076328e1f7816 */ /* 0x001fe4000000001f */
[----:B------:R-:W-:Y:S01]  /*dca0*/  LEA.HI.X.SX32 R129, R129, R5, 0x1, P0 ;  /* 0x0000000581817211 */ /* 0x000fe200000f0eff */
[----:B------:R0:W-:Y:S01]  /*dcb0*/  STG.E.U16 desc[UR30][R44.64], R22 ;  /* 0x000000162c007986 */ /* 0x0001e2000c10151e */
[----:B------:R-:W-:-:S02]  /*dcc0*/  F2FP.BF16.F32.PACK_AB R148, R149, R148 ;  /* 0x000000949594723e */ /* 0x000fc400000010ff */
[----:B------:R-:W-:Y:S01]  /*dcd0*/  F2FP.BF16.F32.PACK_AB R150, R151, R150 ;  /* 0x000000969796723e */ /* 0x000fe200000010ff */
[----:B------:R-:W-:Y:S01]  /*dce0*/  STG.E.U16 desc[UR30][R28.64], R138 ;  /* 0x0000008a1c007986 */ /* 0x000fe2000c10151e */
[----:B--2---:R-:W-:Y:S02]  /*dcf0*/  PRMT R0, R140, 0x7632, R0 ;  /* 0x000076328c007816 */ /* 0x004fe40000000000 */
[----:B------:R-:W-:Y:S01]  /*dd00*/  F2FP.BF16.F32.PACK_AB R152, R153, R152 ;  /* 0x000000989998723e */ /* 0x000fe200000010ff */
[----:B------:R2:W-:Y:S01]  /*dd10*/  STG.E.U16 desc[UR30][R50.64], R3 ;  /* 0x0000000332007986 */ /* 0x0005e2000c10151e */
[----:B------:R-:W-:Y:S02]  /*dd20*/  PRMT R39, R150, 0x7632, R39 ;  /* 0x0000763296277816 */ /* 0x000fe40000000027 */
[----:B------:R-:W-:Y:S01]  /*dd30*/  F2FP.BF16.F32.PACK_AB R154, R155, R154 ;  /* 0x0000009a9b9a723e */ /* 0x000fe200000010ff */
[----:B------:R-:W-:Y:S01]  /*dd40*/  STG.E.U16 desc[UR30][R18.64], R140 ;  /* 0x0000008c12007986 */ /* 0x000fe2000c10151e */
[----:B------:R-:W-:-:S02]  /*dd50*/  F2FP.BF16.F32.PACK_AB R156, R157, R156 ;  /* 0x0000009c9d9c723e */ /* 0x000fc400000010ff */
[----:B------:R-:W-:Y:S01]  /*dd60*/  F2FP.BF16.F32.PACK_AB R158, R159, R158 ;  /* 0x0000009e9f9e723e */ /* 0x000fe200000010ff */
[----:B------:R3:W-:Y:S01]  /*dd70*/  STG.E.U16 desc[UR30][R56.64], R0 ;  /* 0x0000000038007986 */ /* 0x0007e2000c10151e */
[----:B0-----:R-:W-:Y:S02]  /*dd80*/  PRMT R45, R156, 0x7632, R45 ;  /* 0x000076329c2d7816 */ /* 0x001fe4000000002d */
[----:B------:R-:W-:Y:S01]  /*dd90*/  F2FP.BF16.F32.PACK_AB R160, R161, R160 ;  /* 0x000000a0a1a0723e */ /* 0x000fe200000010ff */
[----:B------:R0:W-:Y:S01]  /*dda0*/  STG.E.U16 desc[UR30][R36.64], R142 ;  /* 0x0000008e24007986 */ /* 0x0001e2000c10151e */
[----:B--2---:R-:W-:Y:S02]  /*ddb0*/  PRMT R3, R144, 0x7632, R3 ;  /* 0x0000763290037816 */ /* 0x004fe40000000003 */
[----:B------:R-:W-:Y:S01]  /*ddc0*/  F2FP.BF16.F32.PACK_AB R162, R163, R162 ;  /* 0x000000a2a3a2723e */ /* 0x000fe200000010ff */
[----:B------:R-:W-:Y:S01]  /*ddd0*/  STG.E.U16 desc[UR30][R62.64], R31 ;  /* 0x0000001f3e007986 */ /* 0x000fe2000c10151e */
[----:B------:R-:W-:-:S02]  /*dde0*/  LEA.HI.X.SX32 R131, R131, R5, 0x1, P4 ;  /* 0x0000000583837211 */ /* 0x000fc400020f0eff */
[----:B------:R-:W-:Y:S01]  /*ddf0*/  F2FP.BF16.F32.PACK_AB R164, R165, R164 ;  /* 0x000000a4a5a4723e */ /* 0x000fe200000010ff */
[----:B------:R-:W-:Y:S01]  /*de00*/  STG.E.U16 desc[UR30][R128.64], R144 ;  /* 0x0000009080007986 */ /* 0x000fe2000c10151e */
[----:B---3--:R-:W-:Y:S02]  /*de10*/  PRMT R0, R146, 0x7632, R0 ;  /* 0x0000763292007816 */ /* 0x008fe40000000000 */
[----:B------:R-:W-:Y:S01]  /*de20*/  LEA.HI.X.SX32 R119, R195, R5, 0x1, P5 ;  /* 0x00000005c3777211 */ /* 0x000fe200028f0eff */
[----:B------:R2:W-:Y:S01]  /*de30*/  STG.E.U16 desc[UR30][R66.64], R3 ;  /* 0x0000000342007986 */ /* 0x0005e2000c10151e */
[----:B0-----:R-:W-:Y:S01]  /*de40*/  PRMT R37, R148, 0x7632, R37 ;  /* 0x0000763294257816 */ /* 0x001fe20000000025 */
[----:B------:R-:W0:Y:S01]  /*de50*/  LDC.64 R4, c[0x0][0x3a0] ;  /* 0x0000e800ff047b82 */ /* 0x000e220000000a00 */
[----:B------:R-:W-:Y:S01]  /*de60*/  F2FP.BF16.F32.PACK_AB R166, R167, R166 ;  /* 0x000000a6a7a6723e */ /* 0x000fe200000010ff */
[----:B------:R3:W-:Y:S01]  /*de70*/  STG.E.U16 desc[UR30][R42.64], R146 ;  /* 0x000000922a007986 */ /* 0x0007e2000c10151e */
[----:B------:R-:W-:-:S02]  /*de80*/  PRMT R44, R164, 0x7632, R44 ;  /* 0x00007632a42c7816 */ /* 0x000fc4000000002c */
[----:B------:R-:W-:Y:S01]  /*de90*/  F2FP.BF16.F32.PACK_AB R168, R169, R168 ;  /* 0x000000a8a9a8723e */ /* 0x000fe200000010ff */
[----:B------:R4:W-:Y:S01]  /*dea0*/  STG.E.U16 desc[UR30][R70.64], R0 ;  /* 0x0000000046007986 */ /* 0x0009e2000c10151e */
[----:B------:R-:W-:Y:S02]  /*deb0*/  F2FP.BF16.F32.PACK_AB R170, R171, R170 ;  /* 0x000000aaabaa723e */ /* 0x000fe400000010ff */
[----:B------:R-:W-:Y:S01]  /*dec0*/  F2FP.BF16.F32.PACK_AB R172, R173, R172 ;  /* 0x000000acadac723e */ /* 0x000fe200000010ff */
[----:B------:R-:W-:Y:S01]  /*ded0*/  STG.E.U16 desc[UR30][R26.64], R148 ;  /* 0x000000941a007986 */ /* 0x000fe2000c10151e */
[----:B--2---:R-:W-:Y:S02]  /*dee0*/  PRMT R3, R160, 0x7632, R3 ;  /* 0x00007632a0037816 */ /* 0x004fe40000000003 */
[----:B------:R-:W-:Y:S01]  /*def0*/  F2FP.BF16.F32.PACK_AB R174, R175, R174 ;  /* 0x000000aeafae723e */ /* 0x000fe200000010ff */
[----:B------:R-:W-:Y:S01]  /*df00*/  STG.E.U16 desc[UR30][R74.64], R37 ;  /* 0x000000254a007986 */ /* 0x000fe2000c10151e */
[----:B---3--:R-:W-:-:S02]  /*df10*/  PRMT R43, R154, 0x7632, R43 ;  /* 0x000076329a2b7816 */ /* 0x008fc4000000002b */
[----:B------:R-:W-:Y:S01]  /*df20*/  PRMT R42, R162, 0x7632, R42 ;  /* 0x00007632a22a7816 */ /* 0x000fe2000000002a */
[----:B------:R2:W-:Y:S01]  /*df30*/  STG.E.U16 desc[UR30][R48.64], R150 ;  /* 0x0000009630007986 */ /* 0x0005e2000c10151e */
[----:B----4-:R-:W-:Y:S02]  /*df40*/  PRMT R0, R152, 0x7632, R0 ;  /* 0x0000763298007816 */ /* 0x010fe40000000000 */
[----:B------:R-:W-:Y:S01]  /*df50*/  PRMT R50, R172, 0x7632, R50 ;  /* 0x00007632ac327816 */ /* 0x000fe20000000032 */
[----:B------:R-:W-:Y:S01]  /*df60*/  STG.E.U16 desc[UR30][R78.64], R39 ;  /* 0x000000274e007986 */ /* 0x000fe2000c10151e */
[----:B------:R-:W-:Y:S02]  /*df70*/  F2FP.BF16.F32.PACK_AB R176, R177, R176 ;  /* 0x000000b0b1b0723e */ /* 0x000fe400000010ff */
[----:B------:R-:W-:Y:S01]  /*df80*/  PRMT R51, R174, 0x7632, R51 ;  /* 0x00007632ae337816 */ /* 0x000fe20000000033 */
[----:B------:R-:W-:Y:S01]  /*df90*/  STG.E.U16 desc[UR30][R16.64], R152 ;  /* 0x0000009810007986 */ /* 0x000fe2000c10151e */
[----:B------:R-:W-:-:S02]  /*dfa0*/  F2FP.BF16.F32.PACK_AB R178, R179, R178 ;  /* 0x000000b2b3b2723e */ /* 0x000fc400000010ff */
[----:B------:R-:W-:Y:S01]  /*dfb0*/  F2FP.BF16.F32.PACK_AB R180, R181, R180 ;  /* 0x000000b4b5b4723e */ /* 0x000fe200000010ff */
[----:B------:R3:W-:Y:S01]  /*dfc0*/  STG.E.U16 desc[UR30][R82.64], R0 ;  /* 0x0000000052007986 */ /* 0x0007e2000c10151e */
[----:B--2---:R-:W-:Y:S02]  /*dfd0*/  PRMT R48, R168, 0x7632, R48 ;  /* 0x00007632a8307816 */ /* 0x004fe40000000030 */
[----:B------:R-:W-:Y:S01]  /*dfe0*/  PRMT R49, R170, 0x7632, R49 ;  /* 0x00007632aa317816 */ /* 0x000fe20000000031 */
[----:B------:R2:W-:Y:S01]  /*dff0*/  STG.E.U16 desc[UR30][R54.64], R154 ;  /* 0x0000009a36007986 */ /* 0x0005e2000c10151e */
[----:B------:R-:W-:Y:S02]  /*e000*/  F2FP.BF16.F32.PACK_AB R182, R183, R182 ;  /* 0x000000b6b7b6723e */ /* 0x000fe400000010ff */
[----:B------:R-:W-:Y:S01]  /*e010*/  F2FP.BF16.F32.PACK_AB R184, R185, R184 ;  /* 0x000000b8b9b8723e */ /* 0x000fe200000010ff */
[----:B------:R-:W-:Y:S01]  /*e020*/  STG.E.U16 desc[UR30][R86.64], R43 ;  /* 0x0000002b56007986 */ /* 0x000fe2000c10151e */
[----:B------:R-:W-:-:S02]  /*e030*/  F2FP.BF16.F32.PACK_AB R186, R187, R186 ;  /* 0x000000babbba723e */ /* 0x000fc400000010ff */
[----:B------:R-:W-:Y:S01]  /*e040*/  PRMT R56, R184, 0x7632, R56 ;  /* 0x00007632b8387816 */ /* 0x000fe20000000038 */
[----:B------:R-:W-:Y:S01]  /*e050*/  STG.E.U16 desc[UR30][R34.64], R156 ;  /* 0x0000009c22007986 */ /* 0x000fe2000c10151e */
[----:B---3--:R-:W-:Y:S02]  /*e060*/  PRMT R0, R158, 0x7632, R0 ;  /* 0x000076329e007816 */ /* 0x008fe40000000000 */
[----:B------:R-:W-:Y:S01]  /*e070*/  F2FP.BF16.F32.PACK_AB R189, R190, R189 ;  /* 0x000000bdbebd723e */ /* 0x000fe200000010ff */
[----:B------:R-:W-:Y:S01]  /*e080*/  STG.E.U16 desc[UR30][R90.64], R45 ;  /* 0x0000002d5a007986 */ /* 0x000fe2000c10151e */
[----:B--2---:R-:W-:Y:S02]  /*e090*/  PRMT R54, R180, 0x7632, R54 ;  /* 0x00007632b4367816 */ /* 0x004fe40000000036 */
[----:B------:R-:W-:Y:S01]  /*e0a0*/  PRMT R55, R182, 0x7632, R55 ;  /* 0x00007632b6377816 */ /* 0x000fe20000000037 */
[----:B------:R-:W-:Y:S01]  /*e0b0*/  STG.E.U16 desc[UR30][R60.64], R158 ;  /* 0x0000009e3c007986 */ /* 0x000fe2000c10151e */
[----:B------:R-:W-:-:S02]  /*e0c0*/  PRMT R57, R186, 0x7632, R57 ;  /* 0x00007632ba397816 */ /* 0x000fc40000000039 */
[----:B------:R-:W-:Y:S01]  /*e0d0*/  F2FP.BF16.F32.PACK_AB R188, R191, R188 ;  /* 0x000000bcbfbc723e */ /* 0x000fe200000010ff */
[----:B------:R2:W-:Y:S04]  /*e0e0*/  STG.E.U16 desc[UR30][R94.64], R0 ;  /* 0x000000005e007986 */ /* 0x0005e8000c10151e */
[----:B------:R-:W-:Y:S04]  /*e0f0*/  STG.E.U16 desc[UR30][R130.64], R160 ;  /* 0x000000a082007986 */ /* 0x000fe8000c10151e */
[----:B------:R3:W-:Y:S04]  /*e100*/  STG.E.U16 desc[UR30][R80.64], R3 ;  /* 0x0000000350007986 */ /* 0x0007e8000c10151e */
[----:B------:R-:W-:Y:S01]  /*e110*/  STG.E.U16 desc[UR30][R40.64], R162 ;  /* 0x000000a228007986 */ /* 0x000fe2000c10151e */
[----:B--2---:R-:W-:-:S03]  /*e120*/  PRMT R0, R166, 0x7632, R0 ;  /* 0x00007632a6007816 */ /* 0x004fc60000000000 */
[----:B------:R-:W-:Y:S04]  /*e130*/  STG.E.U16 desc[UR30][R84.64], R42 ;  /* 0x0000002a54007986 */ /* 0x000fe8000c10151e */
[----:B------:R-:W-:Y:S01]  /*e140*/  STG.E.U16 desc[UR30][R12.64], R164 ;  /* 0x000000a40c007986 */ /* 0x000fe2000c10151e */
[----:B---3--:R-:W-:-:S03]  /*e150*/  IMAD.SHL.U32 R3, R2, 0x4, RZ ;  /* 0x0000000402037824 */ /* 0x008fc600078e00ff */
[----:B------:R-:W-:Y:S04]  /*e160*/  STG.E.U16 desc[UR30][R88.64], R44 ;  /* 0x0000002c58007986 */ /* 0x000fe8000c10151e */
[----:B------:R-:W-:Y:S04]  /*e170*/  STG.E.U16 desc[UR30][R46.64], R166 ;  /* 0x000000a62e007986 */ /* 0x000fe8000c10151e */
[----:B------:R2:W-:Y:S04]  /*e180*/  STG.E.U16 desc[UR30][R92.64], R0 ;  /* 0x000000005c007986 */ /* 0x0005e8000c10151e */
[----:B------:R-:W-:Y:S04]  /*e190*/  STG.E.U16 desc[UR30][R8.64], R168 ;  /* 0x000000a808007986 */ /* 0x000fe8000c10151e */
[----:B------:R-:W-:Y:S04]  /*e1a0*/  STG.E.U16 desc[UR30][R96.64], R48 ;  /* 0x0000003060007986 */ /* 0x000fe8000c10151e */
[----:B------:R3:W-:Y:S01]  /*e1b0*/  STG.E.U16 desc[UR30][R52.64], R170 ;  /* 0x000000aa34007986 */ /* 0x0007e2000c10151e */
[----:B--2---:R-:W-:Y:S01]  /*e1c0*/  IMAD.HI R0, R2, 0x4, RZ ;  /* 0x0000000402007827 */ /* 0x004fe200078e02ff */
[----:B0-----:R-:W-:-:S02]  /*e1d0*/  IADD3 R2, P0, P1, R3, UR6, R4 ;  /* 0x0000000603027c10 */ /* 0x001fc4000f91e004 */
[----:B------:R-:W-:Y:S02]  /*e1e0*/  STG.E.U16 desc[UR30][R98.64], R49 ;  /* 0x0000003162007986 */ /* 0x000fe4000c10151e */
[----:B------:R-:W-:Y:S02]  /*e1f0*/  IADD3.X R3, PT, PT, R0, UR5, R5, P0, P1 ;  /* 0x0000000500037c10 */ /* 0x000fe400087e2405 */
[----:B------:R-:W-:Y:S01]  /*e200*/  STG.E.U16 desc[UR30][R14.64], R172 ;  /* 0x000000ac0e007986 */ /* 0x000fe2000c10151e */
[----:B---3--:R-:W-:-:S03]  /*e210*/  PRMT R52, R176, 0x7632, R52 ;  /* 0x00007632b0347816 */ /* 0x008fc60000000034 */
[----:B------:R-:W-:Y:S01]  /*e220*/  STG.E.U16 desc[UR30][R100.64], R50 ;  /* 0x0000003264007986 */ /* 0x000fe2000c10151e */
[----:B------:R-:W-:-:S03]  /*e230*/  PRMT R53, R178, 0x7632, R53 ;  /* 0x00007632b2357816 */ /* 0x000fc60000000035 */
[----:B------:R0:W-:Y:S04]  /*e240*/  STG.E.U16 desc[UR30][R58.64], R174 ;  /* 0x000000ae3a007986 */ /* 0x0001e8000c10151e */
[----:B------:R2:W-:Y:S04]  /*e250*/  STG.E.U16 desc[UR30][R102.64], R51 ;  /* 0x0000003366007986 */ /* 0x0005e8000c10151e */
[----:B------:R2:W-:Y:S04]  /*e260*/  STG.E.U16 desc[UR30][R6.64], R176 ;  /* 0x000000b006007986 */ /* 0x0005e8000c10151e */
[----:B------:R2:W-:Y:S01]  /*e270*/  STG.E.U16 desc[UR30][R104.64], R52 ;  /* 0x0000003468007986 */ /* 0x0005e2000c10151e */
[----:B0-----:R-:W-:-:S02]  /*e280*/  PRMT R58, R189, 0x7632, R58 ;  /* 0x00007632bd3a7816 */ /* 0x001fc4000000003a */
[----:B------:R-:W-:Y:S01]  /*e290*/  PRMT R59, R188, 0x7632, R59 ;  /* 0x00007632bc3b7816 */ /* 0x000fe2000000003b */
[----:B------:R2:W-:Y:S04]  /*e2a0*/  STG.E.U16 desc[UR30][R64.64], R178 ;  /* 0x000000b240007986 */ /* 0x0005e8000c10151e */
        /* <DEDUP_REMOVED lines=13> */
[----:B------:R2:W-:Y:S01]  /*e380*/  STG.E desc[UR30][R2.64], R192 ;  /* 0x000000c002007986 */ /* 0x0005e2000c10191e */
[----:B-1----:R-:W-:Y:S06]  /*e390*/  BAR.SYNC.DEFER_BLOCKING 0x0 ;  /* 0x0000000000007b1d */ /* 0x002fec0000010000 */
[----:B------:R-:W-:Y:S05]  /*e3a0*/  BRA.U UP0, `(.L_x_22) ;  /* 0x0000000100a07547 */ /* 0x000fea000b800000 */
[----:B------:R-:W0:Y:S01]  /*e3b0*/  S2UR UR5, SR_CgaCtaId ;  /* 0x00000000000579c3 */ /* 0x000e220000008800 */
[----:B------:R-:W-:Y:S01]  /*e3c0*/  NOP ;  /* 0x0000000000007918 */ /* 0x000fe20000000000 */
[----:B------:R-:W-:Y:S01]  /*e3d0*/  UMOV UR4, 0x50 ;  /* 0x0000005000047882 */ /* 0x000fe20000000000 */
[----:B------:R-:W-:Y:S02]  /*e3e0*/  IMAD.U32 R0, RZ, RZ, UR9 ;  /* 0x00000009ff007e24 */ /* 0x000fe4000f8e00ff */
[----:B--2---:R-:W-:Y:S02]  /*e3f0*/  IMAD.MOV.U32 R3, RZ, RZ, 0xff ;  /* 0x000000ffff037424 */ /* 0x004fe400078e00ff */
[----:B------:R-:W-:Y:S01]  /*e400*/  IMAD.MOV.U32 R7, RZ, RZ, 0x1 ;  /* 0x00000001ff077424 */ /* 0x000fe200078e00ff */
[----:B------:R-:W-:-:S04]  /*e410*/  LOP3.LUT R0, R0, 0xffff, RZ, 0xc0, !PT ;  /* 0x0000ffff00007812 */ /* 0x000fc800078ec0ff */
[----:B------:R-:W-:-:S05]  /*e420*/  SHF.R.U32.HI R0, RZ, 0x5, R0 ;  /* 0x00000005ff007819 */ /* 0x000fca0000011600 */
[----:B------:R-:W-:Y:S01]  /*e430*/  VIADD R2, R0, 0x10 ;  /* 0x0000001000027836 */ /* 0x000fe20000000000 */
[----:B------:R-:W-:Y:S01]  /*e440*/  SHF.L.U32 R0, R3, R0, RZ ;  /* 0x0000000003007219 */ /* 0x000fe200000006ff */
[----:B0-----:R-:W-:-:S03]  /*e450*/  ULEA UR6, UR5, UR4, 0x18 ;  /* 0x0000000405067291 */ /* 0x001fc6000f8ec0ff */
[----:B------:R-:W-:-:S04]  /*e460*/  SHF.L.U32 R3, R7, R2, RZ ;  /* 0x0000000207037219 */ /* 0x000fc800000006ff */
[----:B------:R-:W-:Y:S02]  /*e470*/  LOP3.LUT R0, R3, R0, RZ, 0xfc, !PT ;  /* 0x0000000003007212 */ /* 0x000fe400078efcff */
[----:B------:R-:W0:Y:S02]  /*e480*/  LDS R5, [UR6] ;  /* 0x00000006ff057984 */ /* 0x000e240008000800 */
[C---:B------:R-:W-:Y:S02]  /*e490*/  LOP3.LUT R2, R0.reuse, 0xffff, RZ, 0xc0, !PT ;  /* 0x0000ffff00027812 */ /* 0x040fe400078ec0ff */
[----:B0-----:R-:W-:-:S04]  /*e4a0*/  LOP3.LUT R3, R0, 0xffff, R5, 0x80, !PT ;  /* 0x0000ffff00037812 */ /* 0x001fc800078e8005 */
[----:B------:R-:W-:-:S13]  /*e4b0*/  ISETP.NE.AND P0, PT, R3, R2, PT ;  /* 0x000000020300720c */ /* 0x000fda0003f05270 */
[----:B------:R-:W-:Y:S05]  /*e4c0*/  @P0 BRA `(.L_x_23) ;  /* 0x0000000000500947 */ /* 0x000fea0003800000 */
[----:B------:R-:W-:Y:S02]  /*e4d0*/  SHF.R.U32.HI R5, RZ, 0x10, R5 ;  /* 0x00000010ff057819 */ /* 0x000fe40000011605 */
[----:B------:R-:W-:-:S04]  /*e4e0*/  SHF.R.U32.HI R2, RZ, 0x10, R0 ;  /* 0x00000010ff027819 */ /* 0x000fc80000011600 */
[----:B------:R-:W-:-:S04]  /*e4f0*/  LOP3.LUT R5, R5, R2, RZ, 0xc0, !PT ;  /* 0x0000000205057212 */ /* 0x000fc800078ec0ff */
[----:B------:R-:W-:-:S13]  /*e500*/  ISETP.NE.AND P0, PT, R5, R2, PT ;  /* 0x000000020500720c */ /* 0x000fda0003f05270 */
[----:B------:R-:W-:Y:S05]  /*e510*/  @P0 BRA `(.L_x_24) ;  /* 0x0000000000300947 */ /* 0x000fea0003800000 */
[----:B------:R-:W-:Y:S01]  /*e520*/  R2UR UR4, R0 ;  /* 0x00000000000472ca */ /* 0x000fe200000e0000 */
[----:B------:R-:W-:Y:S01]  /*e530*/  VOTEU.ANY UR5, UPT, PT ;  /* 0x0000000000057886 */ /* 0x000fe200038e0100 */
[----:B------:R-:W0:Y:S01]  /*e540*/  S2R R0, SR_LANEID ;  /* 0x0000000000007919 */ /* 0x000e220000000000 */
[----:B------:R-:W-:-:S10]  /*e550*/  UFLO.U32 UR5, UR5 ;  /* 0x00000005000572bd */ /* 0x000fd400080e0000 */
[----:B------:R-:W-:-:S06]  /*e560*/  ULOP3.LUT UR4, URZ, UR4, URZ, 0x33, !UPT ;  /* 0x00000004ff047292 */ /* 0x000fcc000f8e33ff */
[----:B------:R-:W-:-:S04]  /*e570*/  IMAD.U32 R2, RZ, RZ, UR4 ;  /* 0x00000004ff027e24 */ /* 0x000fc8000f8e00ff */
[----:B------:R-:W1:Y:S02]  /*e580*/  REDUX UR7, R2 ;  /* 0x00000000020773c4 */ /* 0x000e640000000000 */
[----:B------:R3:W-:Y:S01]  /*e590*/  UTCATOMSWS.AND URZ, UR4 ;  /* 0x0000000400ff79e3 */ /* 0x0007e20008000000 */
[----:B0-----:R-:W-:Y:S01]  /*e5a0*/  ISETP.EQ.U32.AND P0, PT, R0, UR5, PT ;  /* 0x0000000500007c0c */ /* 0x001fe2000bf02070 */
[----:B-1----:R-:W-:-:S12]  /*e5b0*/  IMAD.U32 R0, RZ, RZ, UR7 ;  /* 0x00000007ff007e24 */ /* 0x002fd8000f8e00ff */
[----:B------:R3:W-:Y:S01]  /*e5c0*/  @P0 ATOMS.AND RZ, [UR6], R0 ;  /* 0x00000000ffff098c */ /* 0x0007e2000a800006 */
[----:B------:R-:W-:Y:S05]  /*e5d0*/  BRA `(.L_x_22) ;  /* 0x0000000000147947 */ /* 0x000fea0003800000 */
.L_x_24:
[----:B------:R-:W-:-:S07]  /*e5e0*/  MOV R2, 0xe600 ;  /* 0x0000e60000027802 */ /* 0x000fce0000000f00 */
[----:B------:R-:W-:Y:S05]  /*e5f0*/  CALL.REL.NOINC `($__internal_0_$__cuda_sm10x_tcgen05_guardrail_trap_col_being_dealloced_not_returned_by_alloc) ;  /* 0x0000000000447944 */ /* 0x000fea0003c00000 */
[----:B------:R-:W-:Y:S05]  /*e600*/  BRA `(.L_x_22) ;  /* 0x0000000000087947 */ /* 0x000fea0003800000 */
.L_x_23:
[----:B------:R-:W-:-:S07]  /*e610*/  MOV R2, 0xe630 ;  /* 0x0000e63000027802 */ /* 0x000fce0000000f00 */
[----:B------:R-:W-:Y:S05]  /*e620*/  CALL.REL.NOINC `($__internal_2_$__cuda_sm10x_tcgen05_guardrail_trap_unallocated_columns_being_dealloced) ;  /* 0x0000000000507944 */ /* 0x000fea0003c00000 */
.L_x_22:
[----:B------:R-:W-:Y:S01]  /*e630*/  NOP ;  /* 0x0000000000007918 */ /* 0x000fe20000000000 */
[----:B---3--:R-:W-:Y:S05]  /*e640*/  EXIT ;  /* 0x000000000000794d */ /* 0x008fea0003800000 */
.L_x_8:
[----:B------:R-:W1:Y:S02]  /*e650*/  SYNCS.PHASECHK.TRANS64.TRYWAIT P2, [UR10+0x6000], RZ ;  /* 0x006000ffff0075a7 */ /* 0x000e64000804110a */
[----:B-1----:R-:W-:Y:S05]  /*e660*/  @!P2 BRA `(.L_x_8) ;  /* 0xfffffffc00f8a947 */ /* 0x002fea000383ffff */
[----:B------:R-:W-:Y:S05]  /*e670*/  BRA `(.L_x_7) ;  /* 0xffffff4400e87947 */ /* 0x000fea000383ffff */
.L_x_17:
[----:B------:R-:W1:Y:S02]  /*e680*/  SYNCS.PHASECHK.TRANS64.TRYWAIT P4, [UR10+0xa010], RZ ;  /* 0x00a010ffff0075a7 */ /* 0x000e64000808110a */
[----:B-1----:R-:W-:Y:S05]  /*e690*/  @!P4 BRA `(.L_x_17) ;  /* 0xfffffffc00f8c947 */ /* 0x002fea000383ffff */
[----:B------:R-:W-:Y:S05]  /*e6a0*/  BRA `(.L_x_25) ;  /* 0xffffff9000587947 */ /* 0x000fea000383ffff */
.L_x_18:
[----:B------:R-:W1:Y:S02]  /*e6b0*/  SYNCS.PHASECHK.TRANS64.TRYWAIT P0, [UR5], R27 ;  /* 0x0000001bff0075a7 */ /* 0x000e640008001105 */
[----:B-1----:R-:W-:Y:S05]  /*e6c0*/  @!P0 BRA `(.L_x_18) ;  /* 0xfffffffc00f88947 */ /* 0x002fea000383ffff */
[----:B------:R-:W-:Y:S05]  /*e6d0*/  BRA `(.L_x_26) ;  /* 0xffffffb400ec7947 */ /* 0x000fea000383ffff */
.L_x_21:
[----:B------:R-:W0:Y:S02]  /*e6e0*/  SYNCS.PHASECHK.TRANS64.TRYWAIT P0, [UR5], R0 ;  /* 0x00000000ff0075a7 */ /* 0x000e240008001105 */
[----:B0-----:R-:W-:Y:S05]  /*e6f0*/  @!P0 BRA `(.L_x_21) ;  /* 0xfffffffc00f88947 */ /* 0x001fea000383ffff */
[----:B------:R-:W-:Y:S05]  /*e700*/  BRA `(.L_x_27) ;  /* 0xffffffd400b07947 */ /* 0x000fea000383ffff */
        .weak           $__internal_0_$__cuda_sm10x_tcgen05_guardrail_trap_col_being_dealloced_not_returned_by_alloc
        .type           $__internal_0_$__cuda_sm10x_tcgen05_guardrail_trap_col_being_dealloced_not_returned_by_alloc,@function
        .size           $__internal_0_$__cuda_sm10x_tcgen05_guardrail_trap_col_being_dealloced_not_returned_by_alloc,($__internal_1_$__cuda_sm10x_tcgen05_guardrail_trap_phase_invalid_during_alloc - $__internal_0_$__cuda_sm10x_tcgen05_guardrail_trap_col_being_dealloced_not_returned_by_alloc)
$__internal_0_$__cuda_sm10x_tcgen05_guardrail_trap_col_being_dealloced_not_returned_by_alloc:
[----:B------:R-:W-:Y:S05]  /*e710*/  BPT.TRAP 0x1 ;  /* 0x000000040000795c */ /* 0x000fea0000300000 */
[----:B------:R-:W-:-:S04]  /*e720*/  IMAD.MOV.U32 R3, RZ, RZ, 0x0 ;  /* 0x00000000ff037424 */ /* 0x000fc800078e00ff */
[----:B------:R-:W-:Y:S05]  /*e730*/  RET.REL.NODEC R2 `(attn_fwd) ;  /* 0xffffff1802307950 */ /* 0x000fea0003c3ffff */
        .weak           $__internal_1_$__cuda_sm10x_tcgen05_guardrail_trap_phase_invalid_during_alloc
        .type           $__internal_1_$__cuda_sm10x_tcgen05_guardrail_trap_phase_invalid_during_alloc,@function
        .size           $__internal_1_$__cuda_sm10x_tcgen05_guardrail_trap_phase_invalid_during_alloc,($__internal_2_$__cuda_sm10x_tcgen05_guardrail_trap_unallocated_columns_being_dealloced - $__internal_1_$__cuda_sm10x_tcgen05_guardrail_trap_phase_invalid_during_alloc)
$__internal_1_$__cuda_sm10x_tcgen05_guardrail_trap_phase_invalid_during_alloc:
[----:B------:R-:W-:Y:S05]  /*e740*/  BPT.TRAP 0x1 ;  /* 0x000000040000795c */ /* 0x000fea0000300000 */
[----:B------:R-:W-:-:S04]  /*e750*/  IMAD.MOV.U32 R3, RZ, RZ, 0x0 ;  /* 0x00000000ff037424 */ /* 0x000fc800078e00ff */
[----:B------:R-:W-:Y:S05]  /*e760*/  RET.REL.NODEC R2 `(attn_fwd) ;  /* 0xffffff1802247950 */ /* 0x000fea0003c3ffff */
        .weak           $__internal_2_$__cuda_sm10x_tcgen05_guardrail_trap_unallocated_columns_being_dealloced
        .type           $__internal_2_$__cuda_sm10x_tcgen05_guardrail_trap_unallocated_columns_being_dealloced,@function
        .size           $__internal_2_$__cuda_sm10x_tcgen05_guardrail_trap_unallocated_columns_being_dealloced,(.L_x_31 - $__internal_2_$__cuda_sm10x_tcgen05_guardrail_trap_unallocated_columns_being_dealloced)
$__internal_2_$__cuda_sm10x_tcgen05_guardrail_trap_unallocated_columns_being_dealloced:
[----:B------:R-:W-:Y:S05]  /*e770*/  BPT.TRAP 0x1 ;  /* 0x000000040000795c */ /* 0x000fea0000300000 */
[----:B------:R-:W-:-:S04]  /*e780*/  IMAD.MOV.U32 R3, RZ, RZ, 0x0 ;  /* 0x00000000ff037424 */ /* 0x000fc800078e00ff */
[----:B------:R-:W-:Y:S05]  /*e790*/  RET.REL.NODEC R2 `(attn_fwd) ;  /* 0xffffff1802187950 */ /* 0x000fea0003c3ffff */
.L_x_28:
[----:B------:R-:W-:-:S00]  /*e7a0*/  BRA `(.L_x_28) ;  /* 0xfffffffc00fc7947 */ /* 0x000fc0000383ffff */
[----:B------:R-:W-:-:S00]  /*e7b0*/  NOP ;  /* 0x0000000000007918 */ /* 0x000fc00000000000 */
        /* <DEDUP_REMOVED lines=12> */
.L_x_31:


//--------------------- .nv.global.init           --------------------------
	.section	.nv.global.init,"aw",@progbits
.nv.global.init:
	.type		_$_str,@object
	.size		_$_str,(.L_3 - _$_str)
_$_str:
        /*0000*/ 	.byte	0x5f, 0x5f, 0x43, 0x55, 0x44, 0x41, 0x5f, 0x46, 0x54, 0x5a, 0x00
.L_3:


//--------------------- .nv.shared.attn_fwd       --------------------------
	.section	.nv.shared.attn_fwd,"aw",@nobits
	.sectionflags	@""
	.align	16
	.zero		1024


//--------------------- .nv.shared.reserved.0     --------------------------
	.section	.nv.shared.reserved.0,"aw",@nobits
	.align	8
	.weak		__nv_reservedSMEM_offset_0_alias
	.size		__nv_reservedSMEM_offset_0_alias, 0, 64
	.other		__nv_reservedSMEM_offset_0_alias,@"STO_CUDA_RESERVED_SHARED STV_DEFAULT"
__nv_reservedSMEM_offset_0_alias:
	.zero		0
.nv.shared.reserved.0:
	.zero		64
	.weak		__nv_reservedSMEM_allocation_phase
	.type		__nv_reservedSMEM_allocation_phase,@object
	.size		__nv_reservedSMEM_allocation_phase,(.L_0 - __nv_reservedSMEM_allocation_phase)
__nv_reservedSMEM_allocation_phase:
	.zero		1
.L_0:
	.zero		7
	.weak		__nv_reservedSMEM_devtool_atexit_pc
	.type		__nv_reservedSMEM_devtool_atexit_pc,@object
	.size		__nv_reservedSMEM_devtool_atexit_pc,(__nv_reservedSMEM_allocation_mask - __nv_reservedSMEM_devtool_atexit_pc)
__nv_reservedSMEM_devtool_atexit_pc:
	.zero		8
	.weak		__nv_reservedSMEM_allocation_mask
	.type		__nv_reservedSMEM_allocation_mask,@object
	.size		__nv_reservedSMEM_allocation_mask,(.L_2 - __nv_reservedSMEM_allocation_mask)
__nv_reservedSMEM_allocation_mask:
	.zero		4
.L_2:


//--------------------- .nv.constant0.attn_fwd    --------------------------
	.section	.nv.constant0.attn_fwd,"a",@progbits
	.sectionflags	@""
	.align	4
.nv.constant0.attn_fwd:
	.zero		1032


//--------------------- SYMBOLS --------------------------

	.type		.nv.reservedSmem.offset0,@object
	.size		.nv.reservedSmem.offset0,0x4
	.type		.nv.reservedSmem.cap,@object
	.size		.nv.reservedSmem.cap,0x4
